//
// Generated by NVIDIA NVVM Compiler
//
// Compiler Build ID: CL-36424714
// Cuda compilation tools, release 13.0, V13.0.88
// Based on NVVM 20.0.0
//

.version 9.0
.target sm_100
.address_size 64

	// .globl	_Z2sqPhyyyP6scoresPjP10termvectorS2_j
.extern .func  (.param .b64 func_retval0) malloc
(
	.param .b64 malloc_param_0
)
;
.extern .func __assertfail
(
	.param .b64 __assertfail_param_0,
	.param .b64 __assertfail_param_1,
	.param .b32 __assertfail_param_2,
	.param .b64 __assertfail_param_3,
	.param .b64 __assertfail_param_4
)
;
.global .align 1 .b8 __unnamed_1[76] = {118, 111, 105, 100, 32, 103, 101, 116, 86, 101, 99, 116, 111, 114, 40, 117, 110, 115, 105, 103, 110, 101, 100, 32, 99, 104, 97, 114, 32, 42, 44, 32, 117, 110, 115, 105, 103, 110, 101, 100, 32, 105, 110, 116, 44, 32, 116, 101, 114, 109, 118, 101, 99, 116, 111, 114, 32, 42, 44, 32, 117, 110, 115, 105, 103, 110, 101, 100, 32, 105, 110, 116, 32, 42, 41};
.global .align 1 .b8 $str[20] = {42, 117, 115, 101, 100, 32, 60, 32, 86, 69, 67, 84, 79, 82, 95, 83, 73, 90, 69};
.global .align 1 .b8 $str$1[27] = {47, 116, 109, 112, 47, 115, 97, 115, 115, 95, 99, 117, 95, 48, 110, 99, 113, 103, 105, 111, 103, 47, 107, 46, 99, 117};

.visible .entry _Z2sqPhyyyP6scoresPjP10termvectorS2_j(
	.param .u64 .ptr .align 1 _Z2sqPhyyyP6scoresPjP10termvectorS2_j_param_0,
	.param .u64 _Z2sqPhyyyP6scoresPjP10termvectorS2_j_param_1,
	.param .u64 _Z2sqPhyyyP6scoresPjP10termvectorS2_j_param_2,
	.param .u64 _Z2sqPhyyyP6scoresPjP10termvectorS2_j_param_3,
	.param .u64 .ptr .align 1 _Z2sqPhyyyP6scoresPjP10termvectorS2_j_param_4,
	.param .u64 .ptr .align 1 _Z2sqPhyyyP6scoresPjP10termvectorS2_j_param_5,
	.param .u64 .ptr .align 1 _Z2sqPhyyyP6scoresPjP10termvectorS2_j_param_6,
	.param .u64 .ptr .align 1 _Z2sqPhyyyP6scoresPjP10termvectorS2_j_param_7,
	.param .u32 _Z2sqPhyyyP6scoresPjP10termvectorS2_j_param_8
)
{
	.reg .pred 	%p<46>;
	.reg .b16 	%rs<37>;
	.reg .b32 	%r<78>;
	.reg .b64 	%rd<107>;

	ld.param.u64 	%rd29, [_Z2sqPhyyyP6scoresPjP10termvectorS2_j_param_0];
	ld.param.u64 	%rd30, [_Z2sqPhyyyP6scoresPjP10termvectorS2_j_param_1];
	ld.param.u64 	%rd31, [_Z2sqPhyyyP6scoresPjP10termvectorS2_j_param_2];
	ld.param.u64 	%rd32, [_Z2sqPhyyyP6scoresPjP10termvectorS2_j_param_3];
	ld.param.u64 	%rd33, [_Z2sqPhyyyP6scoresPjP10termvectorS2_j_param_4];
	ld.param.u64 	%rd34, [_Z2sqPhyyyP6scoresPjP10termvectorS2_j_param_6];
	ld.param.u64 	%rd35, [_Z2sqPhyyyP6scoresPjP10termvectorS2_j_param_7];
	ld.param.u32 	%r31, [_Z2sqPhyyyP6scoresPjP10termvectorS2_j_param_8];
	cvta.to.global.u64 	%rd1, %rd29;
	mov.u32 	%r32, %ctaid.x;
	mov.u32 	%r33, %ntid.x;
	mov.u32 	%r34, %tid.x;
	mad.lo.s32 	%r35, %r32, %r33, %r34;
	cvt.u64.u32 	%rd2, %r35;
	setp.le.u64 	%p1, %rd31, %rd2;
	@%p1 bra 	$L__BB0_64;
	setp.eq.s32 	%p2, %r31, 0;
	@%p2 bra 	$L__BB0_23;
	cvt.u32.u64 	%r36, %rd2;
	cvt.u32.u64 	%r37, %rd32;
	mul.lo.s32 	%r1, %r36, %r37;
	add.s32 	%r38, %r36, 1;
	cvt.u64.u32 	%rd36, %r38;
	mul.lo.s64 	%rd37, %rd32, %rd36;
	min.u64 	%rd38, %rd30, %rd37;
	cvt.u32.u64 	%r2, %rd38;
	setp.ge.u32 	%p3, %r1, %r2;
	@%p3 bra 	$L__BB0_23;
	sub.s32 	%r39, %r2, %r1;
	and.b32  	%r3, %r39, 3;
	setp.eq.s32 	%p4, %r3, 0;
	mov.u32 	%r64, %r1;
	@%p4 bra 	$L__BB0_9;
	mov.b32 	%r63, 0;
	mov.u32 	%r64, %r1;
$L__BB0_5:
	.pragma "nounroll";
	cvt.u64.u32 	%rd40, %r64;
	add.s64 	%rd3, %rd1, %rd40;
	ld.global.u8 	%rd39, [%rd3];
	setp.gt.u64 	%p5, %rd39, 58;
	@%p5 bra 	$L__BB0_8;
	cvt.u32.u64 	%r41, %rd39;
	mov.b64 	%rd41, 1;
	shl.b64 	%rd42, %rd41, %r41;
	and.b64  	%rd43, %rd42, 288356819988905984;
	setp.ne.s64 	%p6, %rd43, 0;
	@%p6 bra 	$L__BB0_7;
	bra.uni 	$L__BB0_8;
$L__BB0_7:
	mov.b16 	%rs9, 32;
	st.global.u8 	[%rd3], %rs9;
$L__BB0_8:
	add.s32 	%r64, %r64, 1;
	add.s32 	%r63, %r63, 1;
	setp.ne.s32 	%p7, %r63, %r3;
	@%p7 bra 	$L__BB0_5;
$L__BB0_9:
	sub.s32 	%r42, %r1, %r2;
	setp.gt.u32 	%p8, %r42, -4;
	@%p8 bra 	$L__BB0_23;
$L__BB0_10:
	cvt.u64.u32 	%rd45, %r64;
	add.s64 	%rd4, %rd1, %rd45;
	ld.global.u8 	%rd44, [%rd4];
	setp.gt.u64 	%p9, %rd44, 58;
	@%p9 bra 	$L__BB0_13;
	cvt.u32.u64 	%r43, %rd44;
	mov.b64 	%rd46, 1;
	shl.b64 	%rd47, %rd46, %r43;
	and.b64  	%rd48, %rd47, 288356819988905984;
	setp.ne.s64 	%p10, %rd48, 0;
	@%p10 bra 	$L__BB0_12;
	bra.uni 	$L__BB0_13;
$L__BB0_12:
	mov.b16 	%rs10, 32;
	st.global.u8 	[%rd4], %rs10;
$L__BB0_13:
	ld.global.u8 	%rd49, [%rd4+1];
	setp.gt.u64 	%p11, %rd49, 58;
	@%p11 bra 	$L__BB0_16;
	cvt.u32.u64 	%r44, %rd49;
	mov.b64 	%rd50, 1;
	shl.b64 	%rd51, %rd50, %r44;
	and.b64  	%rd52, %rd51, 288356819988905984;
	setp.ne.s64 	%p12, %rd52, 0;
	@%p12 bra 	$L__BB0_15;
	bra.uni 	$L__BB0_16;
$L__BB0_15:
	mov.b16 	%rs11, 32;
	st.global.u8 	[%rd4+1], %rs11;
$L__BB0_16:
	ld.global.u8 	%rd53, [%rd4+2];
	setp.gt.u64 	%p13, %rd53, 58;
	@%p13 bra 	$L__BB0_19;
	cvt.u32.u64 	%r45, %rd53;
	mov.b64 	%rd54, 1;
	shl.b64 	%rd55, %rd54, %r45;
	and.b64  	%rd56, %rd55, 288356819988905984;
	setp.ne.s64 	%p14, %rd56, 0;
	@%p14 bra 	$L__BB0_18;
	bra.uni 	$L__BB0_19;
$L__BB0_18:
	mov.b16 	%rs12, 32;
	st.global.u8 	[%rd4+2], %rs12;
$L__BB0_19:
	ld.global.u8 	%rd57, [%rd4+3];
	setp.gt.u64 	%p15, %rd57, 58;
	@%p15 bra 	$L__BB0_22;
	cvt.u32.u64 	%r46, %rd57;
	mov.b64 	%rd58, 1;
	shl.b64 	%rd59, %rd58, %r46;
	and.b64  	%rd60, %rd59, 288356819988905984;
	setp.ne.s64 	%p16, %rd60, 0;
	@%p16 bra 	$L__BB0_21;
	bra.uni 	$L__BB0_22;
$L__BB0_21:
	mov.b16 	%rs13, 32;
	st.global.u8 	[%rd4+3], %rs13;
$L__BB0_22:
	add.s32 	%r64, %r64, 4;
	setp.ne.s32 	%p17, %r64, %r2;
	@%p17 bra 	$L__BB0_10;
$L__BB0_23:
	cvt.u32.u64 	%r49, %rd2;
	bar.sync 	0;
	mul.lo.s32 	%r50, %r49, 1000;
	cvta.to.global.u64 	%rd61, %rd34;
	mul.wide.u32 	%rd62, %r50, 16;
	add.s64 	%rd5, %rd61, %rd62;
	mul.lo.s64 	%rd6, %rd32, %rd2;
	add.s64 	%rd7, %rd1, %rd6;
	add.s64 	%rd8, %rd29, %rd6;
	sub.s64 	%rd63, %rd30, %rd6;
	min.u64 	%rd64, %rd32, %rd63;
	cvt.u32.u64 	%r11, %rd64;
	setp.eq.s32 	%p18, %r11, 0;
	mov.b32 	%r71, -1;
	mov.b32 	%r70, 0;
	@%p18 bra 	$L__BB0_42;
	add.s64 	%rd65, %rd6, %rd1;
	add.s64 	%rd9, %rd65, 1;
	mov.b32 	%r67, 0;
	mov.b32 	%r71, -1;
	mov.u32 	%r70, %r67;
$L__BB0_25:
	mov.u32 	%r12, %r71;
	cvt.u64.u32 	%rd66, %r67;
	add.s64 	%rd67, %rd7, %rd66;
	ld.global.u8 	%rs14, [%rd67];
	setp.eq.s16 	%p19, %rs14, 32;
	@%p19 bra 	$L__BB0_27;
	setp.eq.s32 	%p20, %r12, -1;
	selp.b32 	%r71, %r67, %r12, %p20;
	bra.uni 	$L__BB0_41;
$L__BB0_27:
	setp.eq.s32 	%p21, %r12, -1;
	mov.b32 	%r71, -1;
	@%p21 bra 	$L__BB0_41;
	setp.eq.s32 	%p22, %r70, 0;
	@%p22 bra 	$L__BB0_36;
	cvt.u64.u32 	%rd68, %r12;
	add.s64 	%rd69, %rd7, %rd68;
	ld.global.u8 	%rs1, [%rd69];
	mov.b32 	%r69, 0;
$L__BB0_30:
	mul.wide.u32 	%rd70, %r69, 16;
	add.s64 	%rd10, %rd5, %rd70;
	ld.global.u64 	%rd11, [%rd10];
	ld.u8 	%rs15, [%rd11];
	setp.ne.s16 	%p23, %rs15, %rs1;
	@%p23 bra 	$L__BB0_34;
	cvt.u64.u32 	%rd71, %r12;
	add.s64 	%rd102, %rd9, %rd71;
	add.s64 	%rd103, %rd11, 1;
	mov.u16 	%rs34, %rs1;
$L__BB0_32:
	or.b16  	%rs17, %rs34, 32;
	and.b16  	%rs18, %rs17, 255;
	setp.eq.s16 	%p24, %rs18, 32;
	@%p24 bra 	$L__BB0_35;
	ld.u8 	%rs34, [%rd103];
	ld.global.u8 	%rs21, [%rd102];
	setp.eq.s16 	%p26, %rs34, %rs21;
	add.s64 	%rd103, %rd103, 1;
	add.s64 	%rd102, %rd102, 1;
	@%p26 bra 	$L__BB0_32;
$L__BB0_34:
	add.s32 	%r69, %r69, 1;
	setp.eq.s32 	%p27, %r69, %r70;
	@%p27 bra 	$L__BB0_36;
	bra.uni 	$L__BB0_30;
$L__BB0_35:
	setp.ne.s32 	%p25, %r69, -1;
	@%p25 bra 	$L__BB0_40;
$L__BB0_36:
	setp.lt.u32 	%p28, %r70, 1300;
	@%p28 bra 	$L__BB0_38;
	mov.u64 	%rd72, $str;
	cvta.global.u64 	%rd73, %rd72;
	mov.u64 	%rd74, $str$1;
	cvta.global.u64 	%rd75, %rd74;
	mov.u64 	%rd76, __unnamed_1;
	cvta.global.u64 	%rd77, %rd76;
	{ // callseq 0, 0
	.param .b64 param0;
	st.param.b64 	[param0], %rd73;
	.param .b64 param1;
	st.param.b64 	[param1], %rd75;
	.param .b32 param2;
	st.param.b32 	[param2], 119;
	.param .b64 param3;
	st.param.b64 	[param3], %rd77;
	.param .b64 param4;
	st.param.b64 	[param4], 1;
	call.uni 
	__assertfail, 
	(
	param0, 
	param1, 
	param2, 
	param3, 
	param4
	);
	} // callseq 0
$L__BB0_38:
	sub.s32 	%r57, %r67, %r12;
	setp.lt.u32 	%p29, %r57, 4;
	@%p29 bra 	$L__BB0_41;
	cvt.u64.u32 	%rd78, %r12;
	add.s64 	%rd79, %rd8, %rd78;
	mul.wide.u32 	%rd80, %r70, 16;
	add.s64 	%rd81, %rd5, %rd80;
	st.global.u64 	[%rd81], %rd79;
	mov.b16 	%rs22, 1;
	st.global.u16 	[%rd81+8], %rs22;
	add.s32 	%r70, %r70, 1;
	bra.uni 	$L__BB0_41;
$L__BB0_40:
	ld.global.u16 	%rs19, [%rd10+8];
	add.s16 	%rs20, %rs19, 1;
	st.global.u16 	[%rd10+8], %rs20;
$L__BB0_41:
	add.s32 	%r67, %r67, 1;
	setp.ne.s32 	%p30, %r67, %r11;
	@%p30 bra 	$L__BB0_25;
$L__BB0_42:
	setp.eq.s32 	%p31, %r71, -1;
	@%p31 bra 	$L__BB0_60;
	cvt.u64.u32 	%rd82, %r71;
	add.s64 	%rd18, %rd7, %rd82;
	setp.eq.s32 	%p32, %r70, 0;
	ld.global.u8 	%rs36, [%rd18];
	@%p32 bra 	$L__BB0_51;
	mov.b32 	%r74, 0;
$L__BB0_45:
	mul.wide.u32 	%rd83, %r74, 16;
	add.s64 	%rd19, %rd5, %rd83;
	ld.global.u64 	%rd104, [%rd19];
	ld.u8 	%rs23, [%rd104];
	setp.ne.s16 	%p33, %rs23, %rs36;
	@%p33 bra 	$L__BB0_49;
	mov.u16 	%rs35, %rs36;
	mov.u64 	%rd105, %rd18;
$L__BB0_47:
	or.b16  	%rs25, %rs35, 32;
	and.b16  	%rs26, %rs25, 255;
	setp.eq.s16 	%p34, %rs26, 32;
	@%p34 bra 	$L__BB0_50;
	add.s64 	%rd23, %rd104, 1;
	add.s64 	%rd24, %rd105, 1;
	ld.u8 	%rs35, [%rd104+1];
	ld.global.u8 	%rs29, [%rd105+1];
	setp.eq.s16 	%p36, %rs35, %rs29;
	mov.u64 	%rd104, %rd23;
	mov.u64 	%rd105, %rd24;
	@%p36 bra 	$L__BB0_47;
$L__BB0_49:
	add.s32 	%r74, %r74, 1;
	setp.eq.s32 	%p37, %r74, %r70;
	@%p37 bra 	$L__BB0_51;
	bra.uni 	$L__BB0_45;
$L__BB0_50:
	setp.ne.s32 	%p35, %r74, -1;
	@%p35 bra 	$L__BB0_59;
$L__BB0_51:
	setp.eq.s16 	%p38, %rs36, 32;
	@%p38 bra 	$L__BB0_60;
	mov.b32 	%r76, 0;
$L__BB0_53:
	setp.eq.s16 	%p39, %rs36, 0;
	@%p39 bra 	$L__BB0_55;
	add.s32 	%r76, %r76, 1;
	cvt.u64.u32 	%rd84, %r76;
	add.s64 	%rd85, %rd18, %rd84;
	ld.global.u8 	%rs36, [%rd85];
	setp.ne.s16 	%p40, %rs36, 32;
	@%p40 bra 	$L__BB0_53;
$L__BB0_55:
	setp.lt.u32 	%p41, %r76, 3;
	@%p41 bra 	$L__BB0_60;
	setp.lt.u32 	%p42, %r70, 1300;
	@%p42 bra 	$L__BB0_58;
	mov.u64 	%rd86, $str;
	cvta.global.u64 	%rd87, %rd86;
	mov.u64 	%rd88, $str$1;
	cvta.global.u64 	%rd89, %rd88;
	mov.u64 	%rd90, __unnamed_1;
	cvta.global.u64 	%rd91, %rd90;
	{ // callseq 1, 0
	.param .b64 param0;
	st.param.b64 	[param0], %rd87;
	.param .b64 param1;
	st.param.b64 	[param1], %rd89;
	.param .b32 param2;
	st.param.b32 	[param2], 135;
	.param .b64 param3;
	st.param.b64 	[param3], %rd91;
	.param .b64 param4;
	st.param.b64 	[param4], 1;
	call.uni 
	__assertfail, 
	(
	param0, 
	param1, 
	param2, 
	param3, 
	param4
	);
	} // callseq 1
$L__BB0_58:
	add.s64 	%rd93, %rd8, %rd82;
	mul.wide.u32 	%rd94, %r70, 16;
	add.s64 	%rd95, %rd5, %rd94;
	st.global.u64 	[%rd95], %rd93;
	mov.b16 	%rs32, 1;
	st.global.u16 	[%rd95+8], %rs32;
	add.s32 	%r70, %r70, 1;
	bra.uni 	$L__BB0_60;
$L__BB0_59:
	ld.global.u16 	%rs27, [%rd19+8];
	add.s16 	%rs28, %rs27, 1;
	st.global.u16 	[%rd19+8], %rs28;
$L__BB0_60:
	cvt.u32.u64 	%r61, %rd2;
	cvta.to.global.u64 	%rd96, %rd35;
	shl.b64 	%rd97, %rd2, 2;
	add.s64 	%rd98, %rd96, %rd97;
	st.global.u32 	[%rd98], %r70;
	setp.ne.s32 	%p43, %r61, 0;
	@%p43 bra 	$L__BB0_64;
	mul.lo.s64 	%rd99, %rd31, %rd31;
	shl.b64 	%rd25, %rd99, 4;
	setp.eq.s64 	%p44, %rd25, 0;
	@%p44 bra 	$L__BB0_64;
	cvta.to.global.u64 	%rd26, %rd33;
	mov.b64 	%rd106, 0;
$L__BB0_63:
	add.s64 	%rd101, %rd26, %rd106;
	mov.b16 	%rs33, 0;
	st.global.u8 	[%rd101], %rs33;
	add.s64 	%rd106, %rd106, 1;
	setp.lt.u64 	%p45, %rd106, %rd25;
	@%p45 bra 	$L__BB0_63;
$L__BB0_64:
	ret;

}
	// .globl	_Z12computeScoreP10termvectorPjyP6scores
.visible .entry _Z12computeScoreP10termvectorPjyP6scores(
	.param .u64 .ptr .align 1 _Z12computeScoreP10termvectorPjyP6scores_param_0,
	.param .u64 .ptr .align 1 _Z12computeScoreP10termvectorPjyP6scores_param_1,
	.param .u64 _Z12computeScoreP10termvectorPjyP6scores_param_2,
	.param .u64 .ptr .align 1 _Z12computeScoreP10termvectorPjyP6scores_param_3
)
{
	.reg .pred 	%p<32>;
	.reg .b16 	%rs<70>;
	.reg .b32 	%r<257>;
	.reg .b64 	%rd<86>;
	.reg .b64 	%fd<17>;

	ld.param.u64 	%rd32, [_Z12computeScoreP10termvectorPjyP6scores_param_0];
	ld.param.u64 	%rd29, [_Z12computeScoreP10termvectorPjyP6scores_param_1];
	ld.param.u64 	%rd30, [_Z12computeScoreP10termvectorPjyP6scores_param_2];
	cvta.to.global.u64 	%rd1, %rd32;
	mov.u32 	%r84, %ctaid.x;
	mov.u32 	%r85, %ntid.x;
	mov.u32 	%r86, %tid.x;
	mad.lo.s32 	%r1, %r84, %r85, %r86;
	cvt.u32.u64 	%r2, %rd30;
	add.s32 	%r87, %r2, -1;
	mul.lo.s32 	%r88, %r87, %r2;
	shr.u32 	%r89, %r88, 31;
	add.s32 	%r90, %r88, %r89;
	shr.s32 	%r91, %r90, 1;
	setp.ge.u32 	%p1, %r1, %r91;
	@%p1 bra 	$L__BB1_46;
	add.s64 	%rd2, %rd30, -2;
	add.s64 	%rd3, %rd30, -1;
	mov.b32 	%r221, 0;
	mov.u32 	%r216, %r221;
$L__BB1_2:
	mov.u32 	%r6, %r222;
	mov.u32 	%r5, %r223;
	add.s32 	%r219, %r216, 1;
	cvt.u64.u32 	%rd33, %r219;
	setp.lt.u64 	%p2, %rd3, %rd33;
	mov.u32 	%r224, %r216;
	@%p2 bra 	$L__BB1_6;
	mov.u32 	%r220, %r221;
$L__BB1_4:
	setp.eq.s32 	%p3, %r1, %r220;
	mov.u32 	%r221, %r1;
	mov.u32 	%r222, %r216;
	mov.u32 	%r223, %r219;
	mov.u32 	%r224, %r2;
	@%p3 bra 	$L__BB1_6;
	add.s32 	%r220, %r220, 1;
	add.s32 	%r219, %r219, 1;
	cvt.u64.u32 	%rd34, %r219;
	setp.ge.u64 	%p4, %rd3, %rd34;
	mov.u32 	%r221, %r220;
	mov.u32 	%r222, %r6;
	mov.u32 	%r223, %r5;
	mov.u32 	%r224, %r216;
	@%p4 bra 	$L__BB1_4;
$L__BB1_6:
	add.s32 	%r216, %r224, 1;
	cvt.u64.u32 	%rd35, %r216;
	setp.ge.u64 	%p5, %rd2, %rd35;
	@%p5 bra 	$L__BB1_2;
	cvta.to.global.u64 	%rd36, %rd29;
	mul.lo.s32 	%r17, %r222, 1000;
	cvt.u64.u32 	%rd4, %r222;
	mul.wide.u32 	%rd37, %r222, 4;
	add.s64 	%rd38, %rd36, %rd37;
	ld.global.u32 	%r18, [%rd38];
	mul.lo.s32 	%r19, %r223, 1000;
	cvt.u64.u32 	%rd5, %r223;
	mul.wide.u32 	%rd39, %r223, 4;
	add.s64 	%rd40, %rd36, %rd39;
	ld.global.u32 	%r20, [%rd40];
	setp.eq.s32 	%p6, %r18, 0;
	mov.f64 	%fd14, 0d0000000000000000;
	@%p6 bra 	$L__BB1_17;
	mov.b32 	%r228, 0;
	mul.wide.u32 	%rd41, %r17, 16;
	add.s64 	%rd42, %rd1, %rd41;
	mov.u32 	%r226, %r228;
$L__BB1_9:
	setp.eq.s32 	%p7, %r20, 0;
	@%p7 bra 	$L__BB1_49;
	mul.wide.u32 	%rd43, %r226, 16;
	add.s64 	%rd7, %rd42, %rd43;
	ld.global.u64 	%rd44, [%rd7];
	cvta.to.global.u64 	%rd45, %rd44;
	ld.global.u8 	%rs1, [%rd45];
	add.s64 	%rd8, %rd45, 1;
	mov.b32 	%r227, 0;
$L__BB1_11:
	mul.wide.u32 	%rd46, %r19, 16;
	add.s64 	%rd47, %rd1, %rd46;
	mul.wide.u32 	%rd48, %r227, 16;
	add.s64 	%rd9, %rd47, %rd48;
	ld.global.u64 	%rd49, [%rd9];
	cvta.to.global.u64 	%rd10, %rd49;
	ld.global.u8 	%rs4, [%rd10];
	setp.ne.s16 	%p8, %rs4, %rs1;
	@%p8 bra 	$L__BB1_15;
	add.s64 	%rd81, %rd10, 1;
	mov.u64 	%rd80, %rd8;
	mov.u16 	%rs69, %rs1;
$L__BB1_13:
	or.b16  	%rs6, %rs69, 32;
	and.b16  	%rs7, %rs6, 255;
	setp.eq.s16 	%p9, %rs7, 32;
	@%p9 bra 	$L__BB1_47;
	ld.global.u8 	%rs69, [%rd81];
	ld.global.u8 	%rs10, [%rd80];
	setp.eq.s16 	%p11, %rs69, %rs10;
	add.s64 	%rd81, %rd81, 1;
	add.s64 	%rd80, %rd80, 1;
	@%p11 bra 	$L__BB1_13;
$L__BB1_15:
	add.s32 	%r227, %r227, 1;
	setp.eq.s32 	%p12, %r227, %r20;
	@%p12 bra 	$L__BB1_49;
	bra.uni 	$L__BB1_11;
$L__BB1_16:
	cvt.rn.f64.u32 	%fd14, %r228;
$L__BB1_17:
	setp.eq.s32 	%p14, %r18, 0;
	mov.f64 	%fd15, 0d0000000000000000;
	@%p14 bra 	$L__BB1_31;
	and.b32  	%r21, %r18, 15;
	setp.lt.u32 	%p15, %r18, 16;
	mov.b32 	%r242, 0;
	mov.u32 	%r233, %r242;
	@%p15 bra 	$L__BB1_21;
	and.b32  	%r233, %r18, -16;
	neg.s32 	%r229, %r233;
	mul.wide.u32 	%rd50, %r17, 16;
	add.s64 	%rd51, %rd1, %rd50;
	add.s64 	%rd82, %rd51, 136;
	mov.b32 	%r242, 0;
$L__BB1_20:
	.pragma "nounroll";
	ld.global.u16 	%rs11, [%rd82+-128];
	mul.wide.u16 	%r100, %rs11, %rs11;
	add.s32 	%r101, %r100, %r242;
	ld.global.u16 	%rs12, [%rd82+-112];
	mul.wide.u16 	%r102, %rs12, %rs12;
	add.s32 	%r103, %r102, %r101;
	ld.global.u16 	%rs13, [%rd82+-96];
	mul.wide.u16 	%r104, %rs13, %rs13;
	add.s32 	%r105, %r104, %r103;
	ld.global.u16 	%rs14, [%rd82+-80];
	mul.wide.u16 	%r106, %rs14, %rs14;
	add.s32 	%r107, %r106, %r105;
	ld.global.u16 	%rs15, [%rd82+-64];
	mul.wide.u16 	%r108, %rs15, %rs15;
	add.s32 	%r109, %r108, %r107;
	ld.global.u16 	%rs16, [%rd82+-48];
	mul.wide.u16 	%r110, %rs16, %rs16;
	add.s32 	%r111, %r110, %r109;
	ld.global.u16 	%rs17, [%rd82+-32];
	mul.wide.u16 	%r112, %rs17, %rs17;
	add.s32 	%r113, %r112, %r111;
	ld.global.u16 	%rs18, [%rd82+-16];
	mul.wide.u16 	%r114, %rs18, %rs18;
	add.s32 	%r115, %r114, %r113;
	ld.global.u16 	%rs19, [%rd82];
	mul.wide.u16 	%r116, %rs19, %rs19;
	add.s32 	%r117, %r116, %r115;
	ld.global.u16 	%rs20, [%rd82+16];
	mul.wide.u16 	%r118, %rs20, %rs20;
	add.s32 	%r119, %r118, %r117;
	ld.global.u16 	%rs21, [%rd82+32];
	mul.wide.u16 	%r120, %rs21, %rs21;
	add.s32 	%r121, %r120, %r119;
	ld.global.u16 	%rs22, [%rd82+48];
	mul.wide.u16 	%r122, %rs22, %rs22;
	add.s32 	%r123, %r122, %r121;
	ld.global.u16 	%rs23, [%rd82+64];
	mul.wide.u16 	%r124, %rs23, %rs23;
	add.s32 	%r125, %r124, %r123;
	ld.global.u16 	%rs24, [%rd82+80];
	mul.wide.u16 	%r126, %rs24, %rs24;
	add.s32 	%r127, %r126, %r125;
	ld.global.u16 	%rs25, [%rd82+96];
	mul.wide.u16 	%r128, %rs25, %rs25;
	add.s32 	%r129, %r128, %r127;
	ld.global.u16 	%rs26, [%rd82+112];
	mul.wide.u16 	%r130, %rs26, %rs26;
	add.s32 	%r242, %r130, %r129;
	add.s32 	%r229, %r229, 16;
	add.s64 	%rd82, %rd82, 256;
	setp.ne.s32 	%p16, %r229, 0;
	@%p16 bra 	$L__BB1_20;
$L__BB1_21:
	setp.eq.s32 	%p17, %r21, 0;
	@%p17 bra 	$L__BB1_30;
	mul.wide.u32 	%rd52, %r17, 16;
	add.s64 	%rd18, %rd1, %rd52;
	and.b32  	%r38, %r18, 7;
	setp.lt.u32 	%p18, %r21, 8;
	@%p18 bra 	$L__BB1_24;
	mul.wide.u32 	%rd53, %r233, 16;
	add.s64 	%rd54, %rd18, %rd53;
	ld.global.u16 	%rs27, [%rd54+8];
	mul.wide.u16 	%r132, %rs27, %rs27;
	add.s32 	%r133, %r132, %r242;
	ld.global.u16 	%rs28, [%rd54+24];
	mul.wide.u16 	%r134, %rs28, %rs28;
	add.s32 	%r135, %r134, %r133;
	ld.global.u16 	%rs29, [%rd54+40];
	mul.wide.u16 	%r136, %rs29, %rs29;
	add.s32 	%r137, %r136, %r135;
	ld.global.u16 	%rs30, [%rd54+56];
	mul.wide.u16 	%r138, %rs30, %rs30;
	add.s32 	%r139, %r138, %r137;
	ld.global.u16 	%rs31, [%rd54+72];
	mul.wide.u16 	%r140, %rs31, %rs31;
	add.s32 	%r141, %r140, %r139;
	ld.global.u16 	%rs32, [%rd54+88];
	mul.wide.u16 	%r142, %rs32, %rs32;
	add.s32 	%r143, %r142, %r141;
	ld.global.u16 	%rs33, [%rd54+104];
	mul.wide.u16 	%r144, %rs33, %rs33;
	add.s32 	%r145, %r144, %r143;
	ld.global.u16 	%rs34, [%rd54+120];
	mul.wide.u16 	%r146, %rs34, %rs34;
	add.s32 	%r242, %r146, %r145;
	add.s32 	%r233, %r233, 8;
$L__BB1_24:
	setp.eq.s32 	%p19, %r38, 0;
	@%p19 bra 	$L__BB1_30;
	and.b32  	%r44, %r18, 3;
	setp.lt.u32 	%p20, %r38, 4;
	@%p20 bra 	$L__BB1_27;
	mul.wide.u32 	%rd55, %r233, 16;
	add.s64 	%rd56, %rd18, %rd55;
	ld.global.u16 	%rs35, [%rd56+8];
	mul.wide.u16 	%r148, %rs35, %rs35;
	add.s32 	%r149, %r148, %r242;
	ld.global.u16 	%rs36, [%rd56+24];
	mul.wide.u16 	%r150, %rs36, %rs36;
	add.s32 	%r151, %r150, %r149;
	ld.global.u16 	%rs37, [%rd56+40];
	mul.wide.u16 	%r152, %rs37, %rs37;
	add.s32 	%r153, %r152, %r151;
	ld.global.u16 	%rs38, [%rd56+56];
	mul.wide.u16 	%r154, %rs38, %rs38;
	add.s32 	%r242, %r154, %r153;
	add.s32 	%r233, %r233, 4;
$L__BB1_27:
	setp.eq.s32 	%p21, %r44, 0;
	@%p21 bra 	$L__BB1_30;
	mul.wide.u32 	%rd57, %r233, 16;
	add.s64 	%rd58, %rd57, %rd1;
	add.s64 	%rd60, %rd58, %rd52;
	add.s64 	%rd83, %rd60, 8;
	neg.s32 	%r240, %r44;
$L__BB1_29:
	.pragma "nounroll";
	ld.global.u16 	%rs39, [%rd83];
	mul.wide.u16 	%r155, %rs39, %rs39;
	add.s32 	%r242, %r155, %r242;
	add.s64 	%rd83, %rd83, 16;
	add.s32 	%r240, %r240, 1;
	setp.ne.s32 	%p22, %r240, 0;
	@%p22 bra 	$L__BB1_29;
$L__BB1_30:
	cvt.rn.f64.u32 	%fd15, %r242;
$L__BB1_31:
	setp.eq.s32 	%p23, %r20, 0;
	mov.f64 	%fd16, 0d0000000000000000;
	@%p23 bra 	$L__BB1_45;
	and.b32  	%r56, %r20, 15;
	setp.lt.u32 	%p24, %r20, 16;
	mov.b32 	%r256, 0;
	mov.u32 	%r250, %r256;
	@%p24 bra 	$L__BB1_35;
	and.b32  	%r250, %r20, -16;
	neg.s32 	%r243, %r250;
	mul.wide.u32 	%rd61, %r19, 16;
	add.s64 	%rd62, %rd1, %rd61;
	add.s64 	%rd84, %rd62, 136;
	mov.b32 	%r256, 0;
$L__BB1_34:
	.pragma "nounroll";
	ld.global.u16 	%rs40, [%rd84+-128];
	mul.wide.u16 	%r159, %rs40, %rs40;
	add.s32 	%r160, %r159, %r256;
	ld.global.u16 	%rs41, [%rd84+-112];
	mul.wide.u16 	%r161, %rs41, %rs41;
	add.s32 	%r162, %r161, %r160;
	ld.global.u16 	%rs42, [%rd84+-96];
	mul.wide.u16 	%r163, %rs42, %rs42;
	add.s32 	%r164, %r163, %r162;
	ld.global.u16 	%rs43, [%rd84+-80];
	mul.wide.u16 	%r165, %rs43, %rs43;
	add.s32 	%r166, %r165, %r164;
	ld.global.u16 	%rs44, [%rd84+-64];
	mul.wide.u16 	%r167, %rs44, %rs44;
	add.s32 	%r168, %r167, %r166;
	ld.global.u16 	%rs45, [%rd84+-48];
	mul.wide.u16 	%r169, %rs45, %rs45;
	add.s32 	%r170, %r169, %r168;
	ld.global.u16 	%rs46, [%rd84+-32];
	mul.wide.u16 	%r171, %rs46, %rs46;
	add.s32 	%r172, %r171, %r170;
	ld.global.u16 	%rs47, [%rd84+-16];
	mul.wide.u16 	%r173, %rs47, %rs47;
	add.s32 	%r174, %r173, %r172;
	ld.global.u16 	%rs48, [%rd84];
	mul.wide.u16 	%r175, %rs48, %rs48;
	add.s32 	%r176, %r175, %r174;
	ld.global.u16 	%rs49, [%rd84+16];
	mul.wide.u16 	%r177, %rs49, %rs49;
	add.s32 	%r178, %r177, %r176;
	ld.global.u16 	%rs50, [%rd84+32];
	mul.wide.u16 	%r179, %rs50, %rs50;
	add.s32 	%r180, %r179, %r178;
	ld.global.u16 	%rs51, [%rd84+48];
	mul.wide.u16 	%r181, %rs51, %rs51;
	add.s32 	%r182, %r181, %r180;
	ld.global.u16 	%rs52, [%rd84+64];
	mul.wide.u16 	%r183, %rs52, %rs52;
	add.s32 	%r184, %r183, %r182;
	ld.global.u16 	%rs53, [%rd84+80];
	mul.wide.u16 	%r185, %rs53, %rs53;
	add.s32 	%r186, %r185, %r184;
	ld.global.u16 	%rs54, [%rd84+96];
	mul.wide.u16 	%r187, %rs54, %rs54;
	add.s32 	%r188, %r187, %r186;
	ld.global.u16 	%rs55, [%rd84+112];
	mul.wide.u16 	%r189, %rs55, %rs55;
	add.s32 	%r256, %r189, %r188;
	add.s32 	%r243, %r243, 16;
	add.s64 	%rd84, %rd84, 256;
	setp.ne.s32 	%p25, %r243, 0;
	@%p25 bra 	$L__BB1_34;
$L__BB1_35:
	setp.eq.s32 	%p26, %r56, 0;
	@%p26 bra 	$L__BB1_44;
	mul.wide.u32 	%rd63, %r19, 16;
	add.s64 	%rd25, %rd1, %rd63;
	and.b32  	%r66, %r20, 7;
	setp.lt.u32 	%p27, %r56, 8;
	@%p27 bra 	$L__BB1_38;
	mul.wide.u32 	%rd64, %r250, 16;
	add.s64 	%rd65, %rd25, %rd64;
	ld.global.u16 	%rs56, [%rd65+8];
	mul.wide.u16 	%r191, %rs56, %rs56;
	add.s32 	%r192, %r191, %r256;
	ld.global.u16 	%rs57, [%rd65+24];
	mul.wide.u16 	%r193, %rs57, %rs57;
	add.s32 	%r194, %r193, %r192;
	ld.global.u16 	%rs58, [%rd65+40];
	mul.wide.u16 	%r195, %rs58, %rs58;
	add.s32 	%r196, %r195, %r194;
	ld.global.u16 	%rs59, [%rd65+56];
	mul.wide.u16 	%r197, %rs59, %rs59;
	add.s32 	%r198, %r197, %r196;
	ld.global.u16 	%rs60, [%rd65+72];
	mul.wide.u16 	%r199, %rs60, %rs60;
	add.s32 	%r200, %r199, %r198;
	ld.global.u16 	%rs61, [%rd65+88];
	mul.wide.u16 	%r201, %rs61, %rs61;
	add.s32 	%r202, %r201, %r200;
	ld.global.u16 	%rs62, [%rd65+104];
	mul.wide.u16 	%r203, %rs62, %rs62;
	add.s32 	%r204, %r203, %r202;
	ld.global.u16 	%rs63, [%rd65+120];
	mul.wide.u16 	%r205, %rs63, %rs63;
	add.s32 	%r256, %r205, %r204;
	add.s32 	%r250, %r250, 8;
$L__BB1_38:
	setp.eq.s32 	%p28, %r66, 0;
	@%p28 bra 	$L__BB1_44;
	and.b32  	%r72, %r20, 3;
	setp.lt.u32 	%p29, %r66, 4;
	@%p29 bra 	$L__BB1_41;
	mul.wide.u32 	%rd66, %r250, 16;
	add.s64 	%rd67, %rd25, %rd66;
	ld.global.u16 	%rs64, [%rd67+8];
	mul.wide.u16 	%r207, %rs64, %rs64;
	add.s32 	%r208, %r207, %r256;
	ld.global.u16 	%rs65, [%rd67+24];
	mul.wide.u16 	%r209, %rs65, %rs65;
	add.s32 	%r210, %r209, %r208;
	ld.global.u16 	%rs66, [%rd67+40];
	mul.wide.u16 	%r211, %rs66, %rs66;
	add.s32 	%r212, %r211, %r210;
	ld.global.u16 	%rs67, [%rd67+56];
	mul.wide.u16 	%r213, %rs67, %rs67;
	add.s32 	%r256, %r213, %r212;
	add.s32 	%r250, %r250, 4;
$L__BB1_41:
	setp.eq.s32 	%p30, %r72, 0;
	@%p30 bra 	$L__BB1_44;
	mul.wide.u32 	%rd68, %r250, 16;
	add.s64 	%rd69, %rd68, %rd1;
	add.s64 	%rd71, %rd69, %rd63;
	add.s64 	%rd85, %rd71, 8;
	neg.s32 	%r254, %r72;
$L__BB1_43:
	.pragma "nounroll";
	ld.global.u16 	%rs68, [%rd85];
	mul.wide.u16 	%r214, %rs68, %rs68;
	add.s32 	%r256, %r214, %r256;
	add.s64 	%rd85, %rd85, 16;
	add.s32 	%r254, %r254, 1;
	setp.ne.s32 	%p31, %r254, 0;
	@%p31 bra 	$L__BB1_43;
$L__BB1_44:
	cvt.rn.f64.u32 	%fd16, %r256;
$L__BB1_45:
	ld.param.u64 	%rd79, [_Z12computeScoreP10termvectorPjyP6scores_param_3];
	cvta.to.global.u64 	%rd72, %rd79;
	sqrt.rn.f64 	%fd10, %fd16;
	sqrt.rn.f64 	%fd11, %fd15;
	mul.f64 	%fd12, %fd11, %fd10;
	div.rn.f64 	%fd13, %fd14, %fd12;
	mad.lo.s64 	%rd73, %rd30, %rd4, %rd5;
	shl.b64 	%rd74, %rd73, 4;
	add.s64 	%rd75, %rd72, %rd74;
	st.global.f64 	[%rd75], %fd13;
	st.global.u32 	[%rd75+8], %r223;
	mad.lo.s64 	%rd76, %rd30, %rd5, %rd4;
	shl.b64 	%rd77, %rd76, 4;
	add.s64 	%rd78, %rd72, %rd77;
	st.global.f64 	[%rd78], %fd13;
	st.global.u32 	[%rd78+8], %r222;
$L__BB1_46:
	ret;
$L__BB1_47:
	setp.eq.s32 	%p10, %r227, -1;
	@%p10 bra 	$L__BB1_49;
	ld.global.u16 	%rs8, [%rd7+8];
	ld.global.u16 	%rs9, [%rd9+8];
	mul.wide.u16 	%r96, %rs9, %rs8;
	add.s32 	%r228, %r96, %r228;
$L__BB1_49:
	add.s32 	%r226, %r226, 1;
	setp.eq.s32 	%p13, %r226, %r18;
	@%p13 bra 	$L__BB1_16;
	bra.uni 	$L__BB1_9;

}
	// .globl	_Z10sortScoresP6scoresy
.visible .entry _Z10sortScoresP6scoresy(
	.param .u64 .ptr .align 1 _Z10sortScoresP6scoresy_param_0,
	.param .u64 _Z10sortScoresP6scoresy_param_1
)
{
	.reg .pred 	%p<6>;
	.reg .b32 	%r<20>;
	.reg .b64 	%rd<14>;
	.reg .b64 	%fd<3>;

	ld.param.u64 	%rd4, [_Z10sortScoresP6scoresy_param_0];
	ld.param.u64 	%rd5, [_Z10sortScoresP6scoresy_param_1];
	mov.u32 	%r9, %ctaid.x;
	mov.u32 	%r10, %ntid.x;
	mov.u32 	%r11, %tid.x;
	mad.lo.s32 	%r12, %r9, %r10, %r11;
	cvt.u64.u32 	%rd1, %r12;
	setp.le.u64 	%p1, %rd5, %rd1;
	@%p1 bra 	$L__BB2_7;
	cvta.to.global.u64 	%rd6, %rd4;
	mul.lo.s64 	%rd7, %rd5, %rd1;
	shl.b64 	%rd8, %rd7, 4;
	add.s64 	%rd2, %rd6, %rd8;
	cvt.u32.u64 	%r1, %rd5;
	setp.lt.u32 	%p2, %r1, 2;
	@%p2 bra 	$L__BB2_7;
	mov.b32 	%r17, 1;
$L__BB2_3:
	mul.wide.u32 	%rd9, %r17, 16;
	add.s64 	%rd10, %rd2, %rd9;
	ld.global.f64 	%fd1, [%rd10];
	ld.global.u32 	%r3, [%rd10+8];
	ld.global.u32 	%r4, [%rd10+12];
	mov.u32 	%r18, %r17;
$L__BB2_4:
	add.s32 	%r6, %r18, -1;
	mul.wide.u32 	%rd11, %r6, 16;
	add.s64 	%rd3, %rd2, %rd11;
	ld.global.f64 	%fd2, [%rd3];
	setp.gt.f64 	%p3, %fd2, %fd1;
	mov.u32 	%r19, %r18;
	@%p3 bra 	$L__BB2_6;
	ld.global.u32 	%r15, [%rd3+8];
	ld.global.u32 	%r16, [%rd3+12];
	st.global.f64 	[%rd3+16], %fd2;
	st.global.u32 	[%rd3+24], %r15;
	st.global.u32 	[%rd3+28], %r16;
	setp.gt.s32 	%p4, %r18, 1;
	mov.b32 	%r19, 0;
	mov.u32 	%r18, %r6;
	@%p4 bra 	$L__BB2_4;
$L__BB2_6:
	mul.wide.s32 	%rd12, %r19, 16;
	add.s64 	%rd13, %rd2, %rd12;
	st.global.f64 	[%rd13], %fd1;
	st.global.u32 	[%rd13+8], %r3;
	st.global.u32 	[%rd13+12], %r4;
	add.s32 	%r17, %r17, 1;
	setp.ne.s32 	%p5, %r17, %r1;
	@%p5 bra 	$L__BB2_3;
$L__BB2_7:
	ret;

}
	// .globl	_Z8getOrderP6scoresyyf
.visible .entry _Z8getOrderP6scoresyyf(
	.param .u64 .ptr .align 1 _Z8getOrderP6scoresyyf_param_0,
	.param .u64 _Z8getOrderP6scoresyyf_param_1,
	.param .u64 _Z8getOrderP6scoresyyf_param_2,
	.param .f32 _Z8getOrderP6scoresyyf_param_3
)
{
	.reg .pred 	%p<18>;
	.reg .b32 	%r<49>;
	.reg .b32 	%f<2>;
	.reg .b64 	%rd<54>;
	.reg .b64 	%fd<5>;

	ld.param.u64 	%rd13, [_Z8getOrderP6scoresyyf_param_0];
	ld.param.u64 	%rd11, [_Z8getOrderP6scoresyyf_param_1];
	ld.param.u64 	%rd12, [_Z8getOrderP6scoresyyf_param_2];
	ld.param.f32 	%f1, [_Z8getOrderP6scoresyyf_param_3];
	cvta.to.global.u64 	%rd1, %rd13;
	shl.b64 	%rd14, %rd11, 2;
	{ // callseq 2, 0
	.param .b64 param0;
	st.param.b64 	[param0], %rd14;
	.param .b64 retval0;
	call.uni (retval0), 
	malloc, 
	(
	param0
	);
	ld.param.b64 	%rd15, [retval0];
	} // callseq 2
	mov.b32 	%r21, 0;
	st.u32 	[%rd15], %r21;
	setp.lt.u64 	%p1, %rd11, 2;
	@%p1 bra 	$L__BB3_9;
	cvt.f64.f32 	%fd1, %f1;
	mov.b32 	%r40, 1;
	mov.b64 	%rd51, 1;
$L__BB3_2:
	shl.b64 	%rd17, %rd51, 2;
	add.s64 	%rd4, %rd15, %rd17;
	st.u32 	[%rd4], %r40;
	add.s32 	%r23, %r40, -1;
	mul.wide.u32 	%rd18, %r23, 4;
	add.s64 	%rd19, %rd15, %rd18;
	ld.u32 	%r2, [%rd19];
	cvt.u64.u32 	%rd20, %r2;
	mul.lo.s64 	%rd5, %rd11, %rd20;
	setp.eq.s32 	%p2, %r40, 0;
	@%p2 bra 	$L__BB3_13;
	neg.s32 	%r3, %r40;
	mov.b32 	%r42, 0;
$L__BB3_4:
	cvt.u64.u32 	%rd21, %r42;
	add.s64 	%rd22, %rd5, %rd21;
	shl.b64 	%rd23, %rd22, 4;
	add.s64 	%rd24, %rd1, %rd23;
	ld.global.u32 	%r44, [%rd24+8];
	cvt.u64.u32 	%rd25, %r44;
	add.s64 	%rd26, %rd5, %rd25;
	shl.b64 	%rd27, %rd26, 4;
	add.s64 	%rd28, %rd1, %rd27;
	ld.global.f64 	%fd2, [%rd28];
	setp.leu.f64 	%p3, %fd2, %fd1;
	mov.u64 	%rd52, %rd15;
	mov.u32 	%r43, %r3;
	@%p3 bra 	$L__BB3_5;
	bra.uni 	$L__BB3_18;
$L__BB3_5:
	add.s32 	%r42, %r42, 1;
	cvt.u64.u32 	%rd31, %r42;
	setp.ne.s64 	%p7, %rd11, %rd31;
	@%p7 bra 	$L__BB3_4;
$L__BB3_6:
	setp.eq.s32 	%p11, %r40, 0;
	mov.b32 	%r47, 0;
	@%p11 bra 	$L__BB3_25;
	mov.b32 	%r47, 0;
$L__BB3_8:
	mov.b32 	%r46, 0;
	bra.uni 	$L__BB3_22;
$L__BB3_9:
	setp.eq.s64 	%p16, %rd11, 0;
	@%p16 bra 	$L__BB3_12;
	mov.b32 	%r48, 0;
	mov.b64 	%rd53, 0;
$L__BB3_11:
	shl.b64 	%rd47, %rd53, 2;
	add.s64 	%rd48, %rd15, %rd47;
	ld.u32 	%r38, [%rd48];
	cvt.rn.f64.u32 	%fd4, %r38;
	shl.b64 	%rd49, %rd53, 4;
	add.s64 	%rd50, %rd1, %rd49;
	st.global.f64 	[%rd50], %fd4;
	ld.u32 	%r39, [%rd48];
	st.global.u32 	[%rd50+8], %r39;
	add.s32 	%r48, %r48, 1;
	cvt.u64.u32 	%rd53, %r48;
	setp.gt.u64 	%p17, %rd11, %rd53;
	@%p17 bra 	$L__BB3_11;
$L__BB3_12:
	ret;
$L__BB3_13:
	mov.b32 	%r41, 0;
$L__BB3_14:
	cvt.u64.u32 	%rd32, %r41;
	add.s64 	%rd33, %rd5, %rd32;
	shl.b64 	%rd34, %rd33, 4;
	add.s64 	%rd35, %rd1, %rd34;
	ld.global.u32 	%r44, [%rd35+8];
	cvt.u64.u32 	%rd36, %r44;
	add.s64 	%rd37, %rd5, %rd36;
	shl.b64 	%rd38, %rd37, 4;
	add.s64 	%rd39, %rd1, %rd38;
	ld.global.f64 	%fd3, [%rd39];
	setp.leu.f64 	%p8, %fd3, %fd1;
	@%p8 bra 	$L__BB3_16;
	min.u32 	%r30, %r2, %r44;
	max.u32 	%r31, %r2, %r44;
	sub.s32 	%r32, %r31, %r30;
	cvt.u64.u32 	%rd40, %r32;
	mul.lo.s64 	%rd41, %rd12, %rd40;
	setp.gt.u64 	%p9, %rd41, 32506;
	@%p9 bra 	$L__BB3_20;
$L__BB3_16:
	add.s32 	%r41, %r41, 1;
	cvt.u64.u32 	%rd42, %r41;
	setp.eq.s64 	%p10, %rd11, %rd42;
	@%p10 bra 	$L__BB3_6;
	bra.uni 	$L__BB3_14;
$L__BB3_17:
	add.s32 	%r43, %r43, 1;
	setp.eq.s32 	%p5, %r43, 0;
	add.s64 	%rd52, %rd52, 4;
	@%p5 bra 	$L__BB3_19;
$L__BB3_18:
	ld.u32 	%r25, [%rd52];
	setp.eq.s32 	%p4, %r25, %r44;
	@%p4 bra 	$L__BB3_5;
	bra.uni 	$L__BB3_17;
$L__BB3_19:
	min.u32 	%r26, %r2, %r44;
	max.u32 	%r27, %r2, %r44;
	sub.s32 	%r28, %r27, %r26;
	cvt.u64.u32 	%rd29, %r28;
	mul.lo.s64 	%rd30, %rd12, %rd29;
	setp.lt.u64 	%p6, %rd30, 32507;
	@%p6 bra 	$L__BB3_5;
$L__BB3_20:
	st.u32 	[%rd4], %r44;
	bra.uni 	$L__BB3_24;
$L__BB3_21:
	add.s32 	%r46, %r46, 1;
	setp.eq.s32 	%p13, %r46, %r40;
	@%p13 bra 	$L__BB3_25;
$L__BB3_22:
	mul.wide.u32 	%rd43, %r46, 4;
	add.s64 	%rd44, %rd15, %rd43;
	ld.u32 	%r36, [%rd44];
	setp.eq.s32 	%p12, %r36, %r47;
	@%p12 bra 	$L__BB3_23;
	bra.uni 	$L__BB3_21;
$L__BB3_23:
	add.s32 	%r47, %r47, 1;
	cvt.u64.u32 	%rd45, %r47;
	setp.gt.u64 	%p14, %rd11, %rd45;
	@%p14 bra 	$L__BB3_8;
$L__BB3_24:
	add.s32 	%r40, %r40, 1;
	cvt.u64.u32 	%rd51, %r40;
	setp.gt.u64 	%p15, %rd11, %rd51;
	@%p15 bra 	$L__BB3_2;
	bra.uni 	$L__BB3_9;
$L__BB3_25:
	st.u32 	[%rd4], %r47;
	bra.uni 	$L__BB3_24;

}


// ===== COMPILED SASS (sm_100) =====

	.target	sm_100

	.elftype	@"ET_EXEC"


//--------------------- .note.nv.tkinfo           --------------------------
	.section	.note.nv.tkinfo,"",@"SHT_NOTE"
	.sectionflags	@"SHF_NOTE_NV_TKINFO"
	.tkinfo
        /*0018*/ 	.word	0x00000002
        /*0030*/ 	.string	""
        /*0030*/ 	.string	"ptxas"
        /*0030*/ 	.string	"Cuda compilation tools, release 13.0, V13.0.88"
        /*0030*/ 	.string	"Build cuda_13.0.r13.0/compiler.36424714_0"
        /*0030*/ 	.string	"-arch sm_100 -m 64 "



//--------------------- .note.nv.cuinfo           --------------------------
	.section	.note.nv.cuinfo,"",@"SHT_NOTE"
	.sectionflags	@"SHF_NOTE_NV_CUINFO"
        /*0018*/ 	.short	0x0002
        /*001a*/ 	.short	0x0064
        /*001c*/ 	.short	0x0082
	.zero		2


//--------------------- .nv.info                  --------------------------
	.section	.nv.info,"",@"SHT_CUDA_INFO"
	.align	4


	//----- nvinfo : EIATTR_REGCOUNT
	.align		4
        /*0000*/ 	.byte	0x04, 0x2f
        /*0002*/ 	.short	(.L_4 - .L_3)
	.align		4
.L_3:
        /*0004*/ 	.word	index@(_Z2sqPhyyyP6scoresPjP10termvectorS2_j)
        /*0008*/ 	.word	0x00000020


	//----- nvinfo : EIATTR_FRAME_SIZE
	.align		4
.L_4:
        /*000c*/ 	.byte	0x04, 0x11
        /*000e*/ 	.short	(.L_6 - .L_5)
	.align		4
.L_5:
        /*0010*/ 	.word	index@(_Z2sqPhyyyP6scoresPjP10termvectorS2_j)
        /*0014*/ 	.word	0x00000000


	//----- nvinfo : EIATTR_REGCOUNT
	.align		4
.L_6:
        /*0018*/ 	.byte	0x04, 0x2f
        /*001a*/ 	.short	(.L_8 - .L_7)
	.align		4
.L_7:
        /*001c*/ 	.word	index@(_Z12computeScoreP10termvectorPjyP6scores)
        /*0020*/ 	.word	0x00000020


	//----- nvinfo : EIATTR_FRAME_SIZE
	.align		4
.L_8:
        /*0024*/ 	.byte	0x04, 0x11
        /*0026*/ 	.short	(.L_10 - .L_9)
	.align		4
.L_9:
        /*0028*/ 	.word	index@($__internal_1_$__cuda_sm20_dsqrt_rn_f64_mediumpath_v1)
        /*002c*/ 	.word	0x00000000


	//----- nvinfo : EIATTR_FRAME_SIZE
	.align		4
.L_10:
        /*0030*/ 	.byte	0x04, 0x11
        /*0032*/ 	.short	(.L_12 - .L_11)
	.align		4
.L_11:
        /*0034*/ 	.word	index@($__internal_0_$__cuda_sm20_div_rn_f64_full)
        /*0038*/ 	.word	0x00000000


	//----- nvinfo : EIATTR_FRAME_SIZE
	.align		4
.L_12:
        /*003c*/ 	.byte	0x04, 0x11
        /*003e*/ 	.short	(.L_14 - .L_13)
	.align		4
.L_13:
        /*0040*/ 	.word	index@(_Z12computeScoreP10termvectorPjyP6scores)
        /*0044*/ 	.word	0x00000000


	//----- nvinfo : EIATTR_REGCOUNT
	.align		4
.L_14:
        /*0048*/ 	.byte	0x04, 0x2f
        /*004a*/ 	.short	(.L_16 - .L_15)
	.align		4
.L_15:
        /*004c*/ 	.word	index@(_Z10sortScoresP6scoresy)
        /*0050*/ 	.word	0x00000014


	//----- nvinfo : EIATTR_FRAME_SIZE
	.align		4
.L_16:
        /*0054*/ 	.byte	0x04, 0x11
        /*0056*/ 	.short	(.L_18 - .L_17)
	.align		4
.L_17:
        /*0058*/ 	.word	index@(_Z10sortScoresP6scoresy)
        /*005c*/ 	.word	0x00000000


	//----- nvinfo : EIATTR_REGCOUNT
	.align		4
.L_18:
        /*0060*/ 	.byte	0x04, 0x2f
        /*0062*/ 	.short	(.L_20 - .L_19)
	.align		4
.L_19:
        /*0064*/ 	.word	index@(_Z8getOrderP6scoresyyf)
        /*0068*/ 	.word	0x0000001c


	//----- nvinfo : EIATTR_FRAME_SIZE
	.align		4
.L_20:
        /*006c*/ 	.byte	0x04, 0x11
        /*006e*/ 	.short	(.L_22 - .L_21)
	.align		4
.L_21:
        /*0070*/ 	.word	index@(_Z8getOrderP6scoresyyf)
        /*0074*/ 	.word	0x00000000


	//----- nvinfo : EIATTR_MIN_STACK_SIZE
	.align		4
.L_22:
        /*0078*/ 	.byte	0x04, 0x12
        /*007a*/ 	.short	(.L_24 - .L_23)
	.align		4
.L_23:
        /*007c*/ 	.word	index@(_Z8getOrderP6scoresyyf)
        /*0080*/ 	.word	0x00000000


	//----- nvinfo : EIATTR_MIN_STACK_SIZE
	.align		4
.L_24:
        /*0084*/ 	.byte	0x04, 0x12
        /*0086*/ 	.short	(.L_26 - .L_25)
	.align		4
.L_25:
        /*0088*/ 	.word	index@(_Z10sortScoresP6scoresy)
        /*008c*/ 	.word	0x00000000


	//----- nvinfo : EIATTR_MIN_STACK_SIZE
	.align		4
.L_26:
        /*0090*/ 	.byte	0x04, 0x12
        /*0092*/ 	.short	(.L_28 - .L_27)
	.align		4
.L_27:
        /*0094*/ 	.word	index@(_Z12computeScoreP10termvectorPjyP6scores)
        /*0098*/ 	.word	0x00000000


	//----- nvinfo : EIATTR_MIN_STACK_SIZE
	.align		4
.L_28:
        /*009c*/ 	.byte	0x04, 0x12
        /*009e*/ 	.short	(.L_30 - .L_29)
	.align		4
.L_29:
        /*00a0*/ 	.word	index@(_Z2sqPhyyyP6scoresPjP10termvectorS2_j)
        /*00a4*/ 	.word	0x00000000
.L_30:


//--------------------- .nv.compat                --------------------------
	.section	.nv.compat,"",@"SHT_CUDA_COMPAT_INFO"
	.align	4
        /*0000*/ 	.byte	0x02, 0x09, 0x00, 0x00, 0x02, 0x02, 0x01, 0x00, 0x02, 0x05, 0x05, 0x00, 0x03, 0x07, 0x01, 0x01
        /*0010*/ 	.byte	0x02, 0x03, 0x00, 0x00, 0x02, 0x06, 0x01, 0x00, 0x04, 0x0b, 0x08, 0x00, 0x01, 0x00, 0x00, 0x00
        /*0020*/ 	.byte	0x00, 0x00, 0x00, 0x00


//--------------------- .nv.info._Z8getOrderP6scoresyyf --------------------------
	.section	.nv.info._Z8getOrderP6scoresyyf,"",@"SHT_CUDA_INFO"
	.sectionflags	@""
	.align	4


	//----- nvinfo : EIATTR_CUDA_API_VERSION
	.align		4
        /*0000*/ 	.byte	0x04, 0x37
        /*0002*/ 	.short	(.L_32 - .L_31)
.L_31:
        /*0004*/ 	.word	0x00000082


	//----- nvinfo : EIATTR_KPARAM_INFO
	.align		4
.L_32:
        /*0008*/ 	.byte	0x04, 0x17
        /*000a*/ 	.short	(.L_34 - .L_33)
.L_33:
        /*000c*/ 	.word	0x00000000
        /*0010*/ 	.short	0x0003
        /*0012*/ 	.short	0x0018
        /*0014*/ 	.byte	0x00, 0xf0, 0x11, 0x00


	//----- nvinfo : EIATTR_KPARAM_INFO
	.align		4
.L_34:
        /*0018*/ 	.byte	0x04, 0x17
        /*001a*/ 	.short	(.L_36 - .L_35)
.L_35:
        /*001c*/ 	.word	0x00000000
        /*0020*/ 	.short	0x0002
        /*0022*/ 	.short	0x0010
        /*0024*/ 	.byte	0x00, 0xf0, 0x21, 0x00


	//----- nvinfo : EIATTR_KPARAM_INFO
	.align		4
.L_36:
        /*0028*/ 	.byte	0x04, 0x17
        /*002a*/ 	.short	(.L_38 - .L_37)
.L_37:
        /*002c*/ 	.word	0x00000000
        /*0030*/ 	.short	0x0001
        /*0032*/ 	.short	0x0008
        /*0034*/ 	.byte	0x00, 0xf0, 0x21, 0x00


	//----- nvinfo : EIATTR_KPARAM_INFO
	.align		4
.L_38:
        /*0038*/ 	.byte	0x04, 0x17
        /*003a*/ 	.short	(.L_40 - .L_39)
.L_39:
        /*003c*/ 	.word	0x00000000
        /*0040*/ 	.short	0x0000
        /*0042*/ 	.short	0x0000
        /*0044*/ 	.byte	0x00, 0xf5, 0x21, 0x00


	//----- nvinfo : EIATTR_SPARSE_MMA_MASK
	.align		4
.L_40:
        /*0048*/ 	.byte	0x03, 0x50
        /*004a*/ 	.short	0x0000


	//----- nvinfo : EIATTR_MAXREG_COUNT
	.align		4
        /*004c*/ 	.byte	0x03, 0x1b
        /*004e*/ 	.short	0x00ff


	//----- nvinfo : EIATTR_EXTERNS
	.align		4
        /*0050*/ 	.byte	0x04, 0x0f
        /*0052*/ 	.short	(.L_42 - .L_41)


	//   ....[0]....
	.align		4
.L_41:
        /*0054*/ 	.word	index@(malloc)


	//----- nvinfo : EIATTR_MERCURY_ISA_VERSION
	.align		4
.L_42:
        /*0058*/ 	.byte	0x03, 0x5f
        /*005a*/ 	.short	0x0101


	//----- nvinfo : EIATTR_VRC_CTA_INIT_COUNT
	.align		4
        /*005c*/ 	.byte	0x02, 0x4a
	.zero		1
	.zero		1


	//----- nvinfo : EIATTR_SYSCALL_OFFSETS
	.align		4
        /*0060*/ 	.byte	0x04, 0x46
        /*0062*/ 	.short	(.L_44 - .L_43)


	//   ....[0]....
.L_43:
        /*0064*/ 	.word	0x000000c0


	//----- nvinfo : EIATTR_EXIT_INSTR_OFFSETS
	.align		4
.L_44:
        /*0068*/ 	.byte	0x04, 0x1c
        /*006a*/ 	.short	(.L_46 - .L_45)


	//   ....[0]....
.L_45:
        /*006c*/ 	.word	0x000009e0


	//   ....[1]....
        /*0070*/ 	.word	0x00000b00


	//----- nvinfo : EIATTR_CRS_STACK_SIZE
	.align		4
.L_46:
        /*0074*/ 	.byte	0x04, 0x1e
        /*0076*/ 	.short	(.L_48 - .L_47)
.L_47:
        /*0078*/ 	.word	0x00000000


	//----- nvinfo : EIATTR_CBANK_PARAM_SIZE
	.align		4
.L_48:
        /*007c*/ 	.byte	0x03, 0x19
        /*007e*/ 	.short	0x001c


	//----- nvinfo : EIATTR_PARAM_CBANK
	.align		4
        /*0080*/ 	.byte	0x04, 0x0a
        /*0082*/ 	.short	(.L_50 - .L_49)
	.align		4
.L_49:
        /*0084*/ 	.word	index@(.nv.constant0._Z8getOrderP6scoresyyf)
        /*0088*/ 	.short	0x0380
        /*008a*/ 	.short	0x001c


	//----- nvinfo : EIATTR_SW_WAR
	.align		4
.L_50:
        /*008c*/ 	.byte	0x04, 0x36
        /*008e*/ 	.short	(.L_52 - .L_51)
.L_51:
        /*0090*/ 	.word	0x00000008
.L_52:


//--------------------- .nv.info._Z10sortScoresP6scoresy --------------------------
	.section	.nv.info._Z10sortScoresP6scoresy,"",@"SHT_CUDA_INFO"
	.sectionflags	@""
	.align	4


	//----- nvinfo : EIATTR_CUDA_API_VERSION
	.align		4
        /*0000*/ 	.byte	0x04, 0x37
        /*0002*/ 	.short	(.L_54 - .L_53)
.L_53:
        /*0004*/ 	.word	0x00000082


	//----- nvinfo : EIATTR_KPARAM_INFO
	.align		4
.L_54:
        /*0008*/ 	.byte	0x04, 0x17
        /*000a*/ 	.short	(.L_56 - .L_55)
.L_55:
        /*000c*/ 	.word	0x00000000
        /*0010*/ 	.short	0x0001
        /*0012*/ 	.short	0x0008
        /*0014*/ 	.byte	0x00, 0xf0, 0x21, 0x00


	//----- nvinfo : EIATTR_KPARAM_INFO
	.align		4
.L_56:
        /*0018*/ 	.byte	0x04, 0x17
        /*001a*/ 	.short	(.L_58 - .L_57)
.L_57:
        /*001c*/ 	.word	0x00000000
        /*0020*/ 	.short	0x0000
        /*0022*/ 	.short	0x0000
        /*0024*/ 	.byte	0x00, 0xf5, 0x21, 0x00


	//----- nvinfo : EIATTR_SPARSE_MMA_MASK
	.align		4
.L_58:
        /*0028*/ 	.byte	0x03, 0x50
        /*002a*/ 	.short	0x0000


	//----- nvinfo : EIATTR_MAXREG_COUNT
	.align		4
        /*002c*/ 	.byte	0x03, 0x1b
        /*002e*/ 	.short	0x00ff


	//----- nvinfo : EIATTR_MERCURY_ISA_VERSION
	.align		4
        /*0030*/ 	.byte	0x03, 0x5f
        /*0032*/ 	.short	0x0101


	//----- nvinfo : EIATTR_VRC_CTA_INIT_COUNT
	.align		4
        /*0034*/ 	.byte	0x02, 0x4a
	.zero		1
	.zero		1


	//----- nvinfo : EIATTR_EXIT_INSTR_OFFSETS
	.align		4
        /*0038*/ 	.byte	0x04, 0x1c
        /*003a*/ 	.short	(.L_60 - .L_59)


	//   ....[0]....
.L_59:
        /*003c*/ 	.word	0x00000080


	//   ....[1]....
        /*0040*/ 	.word	0x000000f0


	//   ....[2]....
        /*0044*/ 	.word	0x000002b0


	//----- nvinfo : EIATTR_CRS_STACK_SIZE
	.align		4
.L_60:
        /*0048*/ 	.byte	0x04, 0x1e
        /*004a*/ 	.short	(.L_62 - .L_61)
.L_61:
        /*004c*/ 	.word	0x00000000


	//----- nvinfo : EIATTR_CBANK_PARAM_SIZE
	.align		4
.L_62:
        /*0050*/ 	.byte	0x03, 0x19
        /*0052*/ 	.short	0x0010


	//----- nvinfo : EIATTR_PARAM_CBANK
	.align		4
        /*0054*/ 	.byte	0x04, 0x0a
        /*0056*/ 	.short	(.L_64 - .L_63)
	.align		4
.L_63:
        /*0058*/ 	.word	index@(.nv.constant0._Z10sortScoresP6scoresy)
        /*005c*/ 	.short	0x0380
        /*005e*/ 	.short	0x0010


	//----- nvinfo : EIATTR_SW_WAR
	.align		4
.L_64:
        /*0060*/ 	.byte	0x04, 0x36
        /*0062*/ 	.short	(.L_66 - .L_65)
.L_65:
        /*0064*/ 	.word	0x00000008
.L_66:


//--------------------- .nv.info._Z12computeScoreP10termvectorPjyP6scores --------------------------
	.section	.nv.info._Z12computeScoreP10termvectorPjyP6scores,"",@"SHT_CUDA_INFO"
	.sectionflags	@""
	.align	4


	//----- nvinfo : EIATTR_CUDA_API_VERSION
	.align		4
        /*0000*/ 	.byte	0x04, 0x37
        /*0002*/ 	.short	(.L_68 - .L_67)
.L_67:
        /*0004*/ 	.word	0x00000082


	//----- nvinfo : EIATTR_KPARAM_INFO
	.align		4
.L_68:
        /*0008*/ 	.byte	0x04, 0x17
        /*000a*/ 	.short	(.L_70 - .L_69)
.L_69:
        /*000c*/ 	.word	0x00000000
        /*0010*/ 	.short	0x0003
        /*0012*/ 	.short	0x0018
        /*0014*/ 	.byte	0x00, 0xf5, 0x21, 0x00


	//----- nvinfo : EIATTR_KPARAM_INFO
	.align		4
.L_70:
        /*0018*/ 	.byte	0x04, 0x17
        /*001a*/ 	.short	(.L_72 - .L_71)
.L_71:
        /*001c*/ 	.word	0x00000000
        /*0020*/ 	.short	0x0002
        /*0022*/ 	.short	0x0010
        /*0024*/ 	.byte	0x00, 0xf0, 0x21, 0x00


	//----- nvinfo : EIATTR_KPARAM_INFO
	.align		4
.L_72:
        /*0028*/ 	.byte	0x04, 0x17
        /*002a*/ 	.short	(.L_74 - .L_73)
.L_73:
        /*002c*/ 	.word	0x00000000
        /*0030*/ 	.short	0x0001
        /*0032*/ 	.short	0x0008
        /*0034*/ 	.byte	0x00, 0xf5, 0x21, 0x00


	//----- nvinfo : EIATTR_KPARAM_INFO
	.align		4
.L_74:
        /*0038*/ 	.byte	0x04, 0x17
        /*003a*/ 	.short	(.L_76 - .L_75)
.L_75:
        /*003c*/ 	.word	0x00000000
        /*0040*/ 	.short	0x0000
        /*0042*/ 	.short	0x0000
        /*0044*/ 	.byte	0x00, 0xf5, 0x21, 0x00


	//----- nvinfo : EIATTR_SPARSE_MMA_MASK
	.align		4
.L_76:
        /*0048*/ 	.byte	0x03, 0x50
        /*004a*/ 	.short	0x0000


	//----- nvinfo : EIATTR_MAXREG_COUNT
	.align		4
        /*004c*/ 	.byte	0x03, 0x1b
        /*004e*/ 	.short	0x00ff


	//----- nvinfo : EIATTR_MERCURY_ISA_VERSION
	.align		4
        /*0050*/ 	.byte	0x03, 0x5f
        /*0052*/ 	.short	0x0101


	//----- nvinfo : EIATTR_VRC_CTA_INIT_COUNT
	.align		4
        /*0054*/ 	.byte	0x02, 0x4a
	.zero		1
	.zero		1


	//----- nvinfo : EIATTR_EXIT_INSTR_OFFSETS
	.align		4
        /*0058*/ 	.byte	0x04, 0x1c
        /*005a*/ 	.short	(.L_78 - .L_77)


	//   ....[0]....
.L_77:
        /*005c*/ 	.word	0x000000b0


	//   ....[1]....
        /*0060*/ 	.word	0x00001c20


	//----- nvinfo : EIATTR_CRS_STACK_SIZE
	.align		4
.L_78:
        /*0064*/ 	.byte	0x04, 0x1e
        /*0066*/ 	.short	(.L_80 - .L_79)
.L_79:
        /*0068*/ 	.word	0x00000000


	//----- nvinfo : EIATTR_CBANK_PARAM_SIZE
	.align		4
.L_80:
        /*006c*/ 	.byte	0x03, 0x19
        /*006e*/ 	.short	0x0020


	//----- nvinfo : EIATTR_PARAM_CBANK
	.align		4
        /*0070*/ 	.byte	0x04, 0x0a
        /*0072*/ 	.short	(.L_82 - .L_81)
	.align		4
.L_81:
        /*0074*/ 	.word	index@(.nv.constant0._Z12computeScoreP10termvectorPjyP6scores)
        /*0078*/ 	.short	0x0380
        /*007a*/ 	.short	0x0020


	//----- nvinfo : EIATTR_SW_WAR
	.align		4
.L_82:
        /*007c*/ 	.byte	0x04, 0x36
        /*007e*/ 	.short	(.L_84 - .L_83)
.L_83:
        /*0080*/ 	.word	0x00000008
.L_84:


//--------------------- .nv.info._Z2sqPhyyyP6scoresPjP10termvectorS2_j --------------------------
	.section	.nv.info._Z2sqPhyyyP6scoresPjP10termvectorS2_j,"",@"SHT_CUDA_INFO"
	.sectionflags	@""
	.align	4


	//----- nvinfo : EIATTR_CUDA_API_VERSION
	.align		4
        /*0000*/ 	.byte	0x04, 0x37
        /*0002*/ 	.short	(.L_86 - .L_85)
.L_85:
        /*0004*/ 	.word	0x00000082


	//----- nvinfo : EIATTR_KPARAM_INFO
	.align		4
.L_86:
        /*0008*/ 	.byte	0x04, 0x17
        /*000a*/ 	.short	(.L_88 - .L_87)
.L_87:
        /*000c*/ 	.word	0x00000000
        /*0010*/ 	.short	0x0008
        /*0012*/ 	.short	0x0040
        /*0014*/ 	.byte	0x00, 0xf0, 0x11, 0x00


	//----- nvinfo : EIATTR_KPARAM_INFO
	.align		4
.L_88:
        /*0018*/ 	.byte	0x04, 0x17
        /*001a*/ 	.short	(.L_90 - .L_89)
.L_89:
        /*001c*/ 	.word	0x00000000
        /*0020*/ 	.short	0x0007
        /*0022*/ 	.short	0x0038
        /*0024*/ 	.byte	0x00, 0xf5, 0x21, 0x00


	//----- nvinfo : EIATTR_KPARAM_INFO
	.align		4
.L_90:
        /*0028*/ 	.byte	0x04, 0x17
        /*002a*/ 	.short	(.L_92 - .L_91)
.L_91:
        /*002c*/ 	.word	0x00000000
        /*0030*/ 	.short	0x0006
        /*0032*/ 	.short	0x0030
        /*0034*/ 	.byte	0x00, 0xf5, 0x21, 0x00


	//----- nvinfo : EIATTR_KPARAM_INFO
	.align		4
.L_92:
        /*0038*/ 	.byte	0x04, 0x17
        /*003a*/ 	.short	(.L_94 - .L_93)
.L_93:
        /*003c*/ 	.word	0x00000000
        /*0040*/ 	.short	0x0005
        /*0042*/ 	.short	0x0028
        /*0044*/ 	.byte	0x00, 0xf5, 0x21, 0x00


	//----- nvinfo : EIATTR_KPARAM_INFO
	.align		4
.L_94:
        /*0048*/ 	.byte	0x04, 0x17
        /*004a*/ 	.short	(.L_96 - .L_95)
.L_95:
        /*004c*/ 	.word	0x00000000
        /*0050*/ 	.short	0x0004
        /*0052*/ 	.short	0x0020
        /*0054*/ 	.byte	0x00, 0xf5, 0x21, 0x00


	//----- nvinfo : EIATTR_KPARAM_INFO
	.align		4
.L_96:
        /*0058*/ 	.byte	0x04, 0x17
        /*005a*/ 	.short	(.L_98 - .L_97)
.L_97:
        /*005c*/ 	.word	0x00000000
        /*0060*/ 	.short	0x0003
        /*0062*/ 	.short	0x0018
        /*0064*/ 	.byte	0x00, 0xf0, 0x21, 0x00


	//----- nvinfo : EIATTR_KPARAM_INFO
	.align		4
.L_98:
        /*0068*/ 	.byte	0x04, 0x17
        /*006a*/ 	.short	(.L_100 - .L_99)
.L_99:
        /*006c*/ 	.word	0x00000000
        /*0070*/ 	.short	0x0002
        /*0072*/ 	.short	0x0010
        /*0074*/ 	.byte	0x00, 0xf0, 0x21, 0x00


	//----- nvinfo : EIATTR_KPARAM_INFO
	.align		4
.L_100:
        /*0078*/ 	.byte	0x04, 0x17
        /*007a*/ 	.short	(.L_102 - .L_101)
.L_101:
        /*007c*/ 	.word	0x00000000
        /*0080*/ 	.short	0x0001
        /*0082*/ 	.short	0x0008
        /*0084*/ 	.byte	0x00, 0xf0, 0x21, 0x00


	//----- nvinfo : EIATTR_KPARAM_INFO
	.align		4
.L_102:
        /*0088*/ 	.byte	0x04, 0x17
        /*008a*/ 	.short	(.L_104 - .L_103)
.L_103:
        /*008c*/ 	.word	0x00000000
        /*0090*/ 	.short	0x0000
        /*0092*/ 	.short	0x0000
        /*0094*/ 	.byte	0x00, 0xf5, 0x21, 0x00


	//----- nvinfo : EIATTR_SPARSE_MMA_MASK
	.align		4
.L_104:
        /*0098*/ 	.byte	0x03, 0x50
        /*009a*/ 	.short	0x0000


	//----- nvinfo : EIATTR_MAXREG_COUNT
	.align		4
        /*009c*/ 	.byte	0x03, 0x1b
        /*009e*/ 	.short	0x00ff


	//----- nvinfo : EIATTR_NUM_BARRIERS
	.align		4
        /*00a0*/ 	.byte	0x02, 0x4c
        /*00a2*/ 	.byte	0x01
	.zero		1


	//----- nvinfo : EIATTR_EXTERNS
	.align		4
        /*00a4*/ 	.byte	0x04, 0x0f
        /*00a6*/ 	.short	(.L_106 - .L_105)


	//   ....[0]....
	.align		4
.L_105:
        /*00a8*/ 	.word	index@(__assertfail)


	//----- nvinfo : EIATTR_MERCURY_ISA_VERSION
	.align		4
.L_106:
        /*00ac*/ 	.byte	0x03, 0x5f
        /*00ae*/ 	.short	0x0101


	//----- nvinfo : EIATTR_VRC_CTA_INIT_COUNT
	.align		4
        /*00b0*/ 	.byte	0x02, 0x4a
	.zero		1
	.zero		1


	//----- nvinfo : EIATTR_SYSCALL_OFFSETS
	.align		4
        /*00b4*/ 	.byte	0x04, 0x46
        /*00b6*/ 	.short	(.L_108 - .L_107)


	//   ....[0]....
.L_107:
        /*00b8*/ 	.word	0x00000c40


	//   ....[1]....
        /*00bc*/ 	.word	0x00001290


	//----- nvinfo : EIATTR_EXIT_INSTR_OFFSETS
	.align		4
.L_108:
        /*00c0*/ 	.byte	0x04, 0x1c
        /*00c2*/ 	.short	(.L_110 - .L_109)


	//   ....[0]....
.L_109:
        /*00c4*/ 	.word	0x00000080


	//   ....[1]....
        /*00c8*/ 	.word	0x000013c0


	//   ....[2]....
        /*00cc*/ 	.word	0x00001460


	//   ....[3]....
        /*00d0*/ 	.word	0x000017f0


	//   ....[4]....
        /*00d4*/ 	.word	0x00001840


	//----- nvinfo : EIATTR_CRS_STACK_SIZE
	.align		4
.L_110:
        /*00d8*/ 	.byte	0x04, 0x1e
        /*00da*/ 	.short	(.L_112 - .L_111)
.L_111:
        /*00dc*/ 	.word	0x00000000


	//----- nvinfo : EIATTR_CBANK_PARAM_SIZE
	.align		4
.L_112:
        /*00e0*/ 	.byte	0x03, 0x19
        /*00e2*/ 	.short	0x0044


	//----- nvinfo : EIATTR_PARAM_CBANK
	.align		4
        /*00e4*/ 	.byte	0x04, 0x0a
        /*00e6*/ 	.short	(.L_114 - .L_113)
	.align		4
.L_113:
        /*00e8*/ 	.word	index@(.nv.constant0._Z2sqPhyyyP6scoresPjP10termvectorS2_j)
        /*00ec*/ 	.short	0x0380
        /*00ee*/ 	.short	0x0044


	//----- nvinfo : EIATTR_SW_WAR
	.align		4
.L_114:
        /*00f0*/ 	.byte	0x04, 0x36
        /*00f2*/ 	.short	(.L_116 - .L_115)
.L_115:
        /*00f4*/ 	.word	0x00000008
.L_116:


//--------------------- .nv.callgraph             --------------------------
	.section	.nv.callgraph,"",@"SHT_CUDA_CALLGRAPH"
	.align	4
	.sectionentsize	8
	.align		4
        /*0000*/ 	.word	0x00000000
	.align		4
        /*0004*/ 	.word	0xffffffff
	.align		4
        /*0008*/ 	.word	index@(_Z8getOrderP6scoresyyf)
	.align		4
        /*000c*/ 	.word	index@(malloc)
	.align		4
        /*0010*/ 	.word	index@(_Z2sqPhyyyP6scoresPjP10termvectorS2_j)
	.align		4
        /*0014*/ 	.word	index@(__assertfail)
	.align		4
        /*0018*/ 	.word	0x00000000
	.align		4
        /*001c*/ 	.word	0xfffffffe
	.align		4
        /*0020*/ 	.word	0x00000000
	.align		4
        /*0024*/ 	.word	0xfffffffd
	.align		4
        /*0028*/ 	.word	0x00000000
	.align		4
        /*002c*/ 	.word	0xfffffffc


//--------------------- .nv.constant4             --------------------------
	.section	.nv.constant4,"a",@progbits
	.align	8
	.align		8
.nv.constant4:
        /*0000*/ 	.dword	malloc
	.align		8
        /*0008*/ 	.dword	__unnamed_1
	.align		8
        /*0010*/ 	.dword	$str
	.align		8
        /*0018*/ 	.dword	$str$1
	.align		8
        /*0020*/ 	.dword	__assertfail


//--------------------- .text._Z8getOrderP6scoresyyf --------------------------
	.section	.text._Z8getOrderP6scoresyyf,"ax",@progbits
	.align	128
        .global         _Z8getOrderP6scoresyyf
        .type           _Z8getOrderP6scoresyyf,@function
        .size           _Z8getOrderP6scoresyyf,(.L_x_127 - _Z8getOrderP6scoresyyf)
        .other          _Z8getOrderP6scoresyyf,@"STO_CUDA_ENTRY STV_DEFAULT"
_Z8getOrderP6scoresyyf:
.text._Z8getOrderP6scoresyyf:
[----:B------:R-:W0:Y:S01]  /*0000*/  LDC R1, c[0x0][0x37c] ;  /* 0x0000df00ff017b82 */ /* 0x000e220000000800 */
[----:B------:R-:W1:Y:S01]  /*0010*/  LDCU.64 UR4, c[0x0][0x388] ;  /* 0x00007100ff0477ac */ /* 0x000e620008000a00 */
[----:B------:R-:W-:Y:S01]  /*0020*/  MOV R0, 0x0 ;  /* 0x0000000000007802 */ /* 0x000fe20000000f00 */
[----:B------:R-:W2:Y:S05]  /*0030*/  LDCU.64 UR36, c[0x0][0x358] ;  /* 0x00006b00ff2477ac */ /* 0x000eaa0008000a00 */
[----:B------:R3:W4:Y:S01]  /*0040*/  LDC.64 R2, c[0x4][R0] ;  /* 0x0100000000027b82 */ /* 0x0007220000000a00 */
[----:B------:R-:W0:Y:S01]  /*0050*/  LDCU.64 UR38, c[0x0][0x390] ;  /* 0x00007200ff2677ac */ /* 0x000e220008000a00 */
[----:B------:R-:W0:Y:S01]  /*0060*/  LDCU.64 UR40, c[0x0][0x380] ;  /* 0x00007000ff2877ac */ /* 0x000e220008000a00 */
[----:B-1----:R-:W-:-:S02]  /*0070*/  USHF.L.U32 UR6, UR4, 0x2, URZ ;  /* 0x0000000204067899 */ /* 0x002fc400080006ff */
[----:B------:R-:W-:-:S04]  /*0080*/  USHF.L.U64.HI UR4, UR4, 0x2, UR5 ;  /* 0x0000000204047899 */ /* 0x000fc80008010205 */
[----:B------:R-:W-:Y:S02]  /*0090*/  IMAD.U32 R4, RZ, RZ, UR6 ;  /* 0x00000006ff047e24 */ /* 0x000fe4000f8e00ff */
[----:B--23--:R-:W-:-:S07]  /*00a0*/  IMAD.U32 R5, RZ, RZ, UR4 ;  /* 0x00000004ff057e24 */ /* 0x00cfce000f8e00ff */
[----:B------:R-:W-:-:S07]  /*00b0*/  LEPC R20, `(.L_x_0) ;  /* 0x000000001014794e */ /* 0x000fce0000000000 */
[----:B0---4-:R-:W-:Y:S05]  /*00c0*/  CALL.ABS.NOINC R2 ;  /* 0x0000000002007343 */ /* 0x011fea0003c00000 */
.L_x_0:
[----:B------:R-:W0:Y:S01]  /*00d0*/  LDCU.64 UR4, c[0x0][0x388] ;  /* 0x00007100ff0477ac */ /* 0x000e220008000a00 */
[----:B------:R1:W-:Y:S01]  /*00e0*/  ST.E desc[UR36][R4.64], RZ ;  /* 0x000000ff04007985 */ /* 0x0003e2000c101924 */
[----:B0-----:R-:W-:Y:S02]  /*00f0*/  IMAD.U32 R12, RZ, RZ, UR4 ;  /* 0x00000004ff0c7e24 */ /* 0x001fe4000f8e00ff */
[----:B------:R-:W-:-:S03]  /*0100*/  IMAD.U32 R14, RZ, RZ, UR5 ;  /* 0x00000005ff0e7e24 */ /* 0x000fc6000f8e00ff */
[----:B------:R-:W-:-:S04]  /*0110*/  ISETP.GE.U32.AND P0, PT, R12, 0x2, PT ;  /* 0x000000020c00780c */ /* 0x000fc80003f06070 */
[----:B------:R-:W-:-:S13]  /*0120*/  ISETP.GE.U32.AND.EX P0, PT, R14, RZ, PT, P0 ;  /* 0x000000ff0e00720c */ /* 0x000fda0003f06100 */
[----:B-1----:R-:W-:Y:S05]  /*0130*/  @!P0 BRA `(.L_x_1) ;  /* 0x0000000800208947 */ /* 0x002fea0003800000 */
[----:B------:R-:W0:Y:S01]  /*0140*/  LDCU UR4, c[0x0][0x398] ;  /* 0x00007300ff0477ac */ /* 0x000e220008000800 */
[----:B------:R-:W-:Y:S01]  /*0150*/  HFMA2 R7, -RZ, RZ, 0, 5.9604644775390625e-08 ;  /* 0x00000001ff077431 */ /* 0x000fe200000001ff */
[----:B------:R-:W-:Y:S01]  /*0160*/  BSSY.RECONVERGENT B1, `(.L_x_1) ;  /* 0x0000085000017945 */ /* 0x000fe20003800200 */
[----:B------:R-:W-:Y:S02]  /*0170*/  IMAD.MOV.U32 R9, RZ, RZ, 0x1 ;  /* 0x00000001ff097424 */ /* 0x000fe400078e00ff */
[----:B------:R-:W-:Y:S01]  /*0180*/  IMAD.MOV.U32 R11, RZ, RZ, RZ ;  /* 0x000000ffff0b7224 */ /* 0x000fe200078e00ff */
[----:B0-----:R-:W0:Y:S06]  /*0190*/  F2F.F64.F32 R2, UR4 ;  /* 0x0000000400027d10 */ /* 0x001e2c0008201800 */
.L_x_21:
[----:B------:R-:W-:Y:S01]  /*01a0*/  LEA R6, P0, R7, R4, 0x2 ;  /* 0x0000000407067211 */ /* 0x000fe200078010ff */
[----:B------:R-:W-:-:S03]  /*01b0*/  VIADD R13, R9, 0xffffffff ;  /* 0xffffffff090d7836 */ /* 0x000fc60000000000 */
[----:B------:R-:W-:Y:S01]  /*01c0*/  LEA.HI.X R7, R7, R5, R11, 0x2, P0 ;  /* 0x0000000507077211 */ /* 0x000fe200000f140b */
[----:B------:R-:W-:-:S04]  /*01d0*/  IMAD.WIDE.U32 R12, R13, 0x4, R4 ;  /* 0x000000040d0c7825 */ /* 0x000fc800078e0004 */
[----:B------:R1:W-:Y:S04]  /*01e0*/  ST.E desc[UR36][R6.64], R9 ;  /* 0x0000000906007985 */ /* 0x0003e8000c101924 */
[----:B------:R1:W5:Y:S01]  /*01f0*/  LD.E R13, desc[UR36][R12.64] ;  /* 0x000000240c0d7980 */ /* 0x000362000c101900 */
[----:B------:R-:W-:Y:S01]  /*0200*/  ISETP.NE.AND P0, PT, R9, RZ, PT ;  /* 0x000000ff0900720c */ /* 0x000fe20003f05270 */
[----:B------:R-:W-:-:S12]  /*0210*/  BSSY.RECONVERGENT B0, `(.L_x_2) ;  /* 0x0000071000007945 */ /* 0x000fd80003800200 */
[----:B-1----:R-:W-:Y:S05]  /*0220*/  @!P0 BRA `(.L_x_3) ;  /* 0x0000000000c88947 */ /* 0x002fea0003800000 */
[----:B------:R-:W-:Y:S02]  /*0230*/  IMAD.MOV R0, RZ, RZ, -R9 ;  /* 0x000000ffff007224 */ /* 0x000fe400078e0a09 */
[----:B------:R-:W-:-:S07]  /*0240*/  IMAD.MOV.U32 R8, RZ, RZ, RZ ;  /* 0x000000ffff087224 */ /* 0x000fce00078e00ff */
.L_x_8:
[----:B------:R-:W1:Y:S01]  /*0250*/  LDCU.128 UR4, c[0x0][0x380] ;  /* 0x00007000ff0477ac */ /* 0x000e620008000c00 */
[----:B------:R-:W-:Y:S01]  /*0260*/  MOV R15, RZ ;  /* 0x000000ff000f7202 */ /* 0x000fe20000000f00 */
[----:B------:R-:W-:Y:S02]  /*0270*/  IMAD.MOV.U32 R14, RZ, RZ, R8 ;  /* 0x000000ffff0e7224 */ /* 0x000fe400078e0008 */
[C---:B-1---5:R-:W-:Y:S02]  /*0280*/  IMAD R19, R13.reuse, UR7, RZ ;  /* 0x000000070d137c24 */ /* 0x062fe4000f8e02ff */
[----:B------:R-:W-:-:S04]  /*0290*/  IMAD.WIDE.U32 R14, R13, UR6, R14 ;  /* 0x000000060d0e7c25 */ /* 0x000fc8000f8e000e */
[----:B------:R-:W-:Y:S01]  /*02a0*/  IMAD.IADD R15, R15, 0x1, R19 ;  /* 0x000000010f0f7824 */ /* 0x000fe200078e0213 */
[----:B------:R-:W-:-:S04]  /*02b0*/  LEA R16, P0, R14, UR4, 0x4 ;  /* 0x000000040e107c11 */ /* 0x000fc8000f8020ff */
[----:B------:R-:W-:-:S05]  /*02c0*/  LEA.HI.X R17, R14, UR5, R15, 0x4, P0 ;  /* 0x000000050e117c11 */ /* 0x000fca00080f240f */
[----:B------:R1:W2:Y:S02]  /*02d0*/  LDG.E R16, desc[UR36][R16.64+0x8] ;  /* 0x0000082410107981 */ /* 0x0002a4000c1e1900 */
[----:B-1----:R-:W-:Y:S02]  /*02e0*/  IMAD.MOV.U32 R17, RZ, RZ, RZ ;  /* 0x000000ffff117224 */ /* 0x002fe400078e00ff */
[----:B--2---:R-:W-:-:S04]  /*02f0*/  IMAD.WIDE.U32 R14, R13, UR6, R16 ;  /* 0x000000060d0e7c25 */ /* 0x004fc8000f8e0010 */
[----:B------:R-:W-:Y:S01]  /*0300*/  IMAD.IADD R15, R19, 0x1, R15 ;  /* 0x00000001130f7824 */ /* 0x000fe200078e020f */
[----:B------:R-:W-:-:S04]  /*0310*/  LEA R18, P0, R14, UR4, 0x4 ;  /* 0x000000040e127c11 */ /* 0x000fc8000f8020ff */
[----:B------:R-:W-:-:S05]  /*0320*/  LEA.HI.X R19, R14, UR5, R15, 0x4, P0 ;  /* 0x000000050e137c11 */ /* 0x000fca00080f240f */
[----:B------:R-:W0:Y:S01]  /*0330*/  LDG.E.64 R14, desc[UR36][R18.64] ;  /* 0x00000024120e7981 */ /* 0x000e22000c1e1b00 */
[----:B------:R-:W-:Y:S01]  /*0340*/  BSSY.RELIABLE B2, `(.L_x_4) ;  /* 0x000001a000027945 */ /* 0x000fe20003800100 */
[----:B0-----:R-:W-:-:S14]  /*0350*/  DSETP.GT.AND P0, PT, R14, R2, PT ;  /* 0x000000020e00722a */ /* 0x001fdc0003f04000 */
[----:B------:R-:W-:Y:S05]  /*0360*/  @!P0 BRA `(.L_x_5) ;  /* 0x00000000005c8947 */ /* 0x000fea0003800000 */
[----:B------:R-:W-:Y:S01]  /*0370*/  IMAD.MOV.U32 R10, RZ, RZ, R16 ;  /* 0x000000ffff0a7224 */ /* 0x000fe200078e0010 */
[----:B------:R-:W-:Y:S01]  /*0380*/  MOV R17, R5 ;  /* 0x0000000500117202 */ /* 0x000fe20000000f00 */
[----:B------:R-:W-:Y:S02]  /*0390*/  IMAD.MOV.U32 R14, RZ, RZ, R4 ;  /* 0x000000ffff0e7224 */ /* 0x000fe400078e0004 */
[----:B------:R-:W-:-:S07]  /*03a0*/  IMAD.MOV.U32 R12, RZ, RZ, R0 ;  /* 0x000000ffff0c7224 */ /* 0x000fce00078e0000 */
.L_x_6:
[----:B------:R-:W-:-:S06]  /*03b0*/  IMAD.MOV.U32 R15, RZ, RZ, R17 ;  /* 0x000000ffff0f7224 */ /* 0x000fcc00078e0011 */
[----:B------:R-:W2:Y:S02]  /*03c0*/  LD.E R15, desc[UR36][R14.64] ;  /* 0x000000240e0f7980 */ /* 0x000ea4000c101900 */
[----:B--2---:R-:W-:-:S13]  /*03d0*/  ISETP.NE.AND P0, PT, R15, R10, PT ;  /* 0x0000000a0f00720c */ /* 0x004fda0003f05270 */
[----:B------:R-:W-:Y:S05]  /*03e0*/  @!P0 BRA `(.L_x_5) ;  /* 0x00000000003c8947 */ /* 0x000fea0003800000 */
[----:B------:R-:W-:Y:S01]  /*03f0*/  VIADD R12, R12, 0x1 ;  /* 0x000000010c0c7836 */ /* 0x000fe20000000000 */
[----:B------:R-:W-:-:S04]  /*0400*/  IADD3 R14, P1, PT, R14, 0x4, RZ ;  /* 0x000000040e0e7810 */ /* 0x000fc80007f3e0ff */
[----:B------:R-:W-:Y:S01]  /*0410*/  ISETP.NE.AND P0, PT, R12, RZ, PT ;  /* 0x000000ff0c00720c */ /* 0x000fe20003f05270 */
[----:B------:R-:W-:-:S12]  /*0420*/  IMAD.X R17, RZ, RZ, R17, P1 ;  /* 0x000000ffff117224 */ /* 0x000fd800008e0611 */
[----:B------:R-:W-:Y:S05]  /*0430*/  @P0 BRA `(.L_x_6) ;  /* 0xfffffffc00dc0947 */ /* 0x000fea000383ffff */
[----:B------:R-:W0:Y:S01]  /*0440*/  LDCU.64 UR4, c[0x0][0x390] ;  /* 0x00007200ff0477ac */ /* 0x000e220008000a00 */
[CC--:B------:R-:W-:Y:S02]  /*0450*/  VIMNMX.U32 R12, PT, PT, R13.reuse, R10.reuse, PT ;  /* 0x0000000a0d0c7248 */ /* 0x0c0fe40003fe0000 */
[----:B------:R-:W-:-:S05]  /*0460*/  VIMNMX.U32 R15, PT, PT, R13, R10, !PT ;  /* 0x0000000a0d0f7248 */ /* 0x000fca0007fe0000 */
[----:B------:R-:W-:-:S04]  /*0470*/  IMAD.IADD R17, R15, 0x1, -R12 ;  /* 0x000000010f117824 */ /* 0x000fc800078e0a0c */
[----:B0-----:R-:W-:-:S04]  /*0480*/  IMAD.WIDE.U32 R14, R17, UR4, RZ ;  /* 0x00000004110e7c25 */ /* 0x001fc8000f8e00ff */
[----:B------:R-:W-:Y:S01]  /*0490*/  IMAD R17, R17, UR5, R15 ;  /* 0x0000000511117c24 */ /* 0x000fe2000f8e020f */
[----:B------:R-:W-:-:S04]  /*04a0*/  ISETP.GE.U32.AND P0, PT, R14, 0x7efb, PT ;  /* 0x00007efb0e00780c */ /* 0x000fc80003f06070 */
[----:B------:R-:W-:-:S13]  /*04b0*/  ISETP.GE.U32.AND.EX P0, PT, R17, RZ, PT, P0 ;  /* 0x000000ff1100720c */ /* 0x000fda0003f06100 */
[----:B------:R-:W-:Y:S05]  /*04c0*/  @P0 BREAK.RELIABLE B2 ;  /* 0x0000000000020942 */ /* 0x000fea0003800100 */
[----:B------:R-:W-:Y:S05]  /*04d0*/  @P0 BRA `(.L_x_7) ;  /* 0x00000004000c0947 */ /* 0x000fea0003800000 */
.L_x_5:
[----:B------:R-:W-:Y:S05]  /*04e0*/  BSYNC.RELIABLE B2 ;  /* 0x0000000000027941 */ /* 0x000fea0003800100 */
.L_x_4:
[----:B------:R-:W0:Y:S01]  /*04f0*/  LDCU.64 UR4, c[0x0][0x388] ;  /* 0x00007100ff0477ac */ /* 0x000e220008000a00 */
[----:B------:R-:W-:-:S04]  /*0500*/  IADD3 R8, PT, PT, R8, 0x1, RZ ;  /* 0x0000000108087810 */ /* 0x000fc80007ffe0ff */
[----:B0-----:R-:W-:-:S04]  /*0510*/  ISETP.NE.U32.AND P0, PT, R8, UR4, PT ;  /* 0x0000000408007c0c */ /* 0x001fc8000bf05070 */
[----:B------:R-:W-:-:S13]  /*0520*/  ISETP.NE.AND.EX P0, PT, RZ, UR5, PT, P0 ;  /* 0x00000005ff007c0c */ /* 0x000fda000bf05300 */
[----:B------:R-:W-:Y:S05]  /*0530*/  @P0 BRA `(.L_x_8) ;  /* 0xfffffffc00440947 */ /* 0x000fea000383ffff */
[----:B------:R-:W-:Y:S05]  /*0540*/  BRA `(.L_x_9) ;  /* 0x00000000008c7947 */ /* 0x000fea0003800000 */
.L_x_3:
[----:B------:R-:W1:Y:S01]  /*0550*/  LDC.64 R14, c[0x0][0x380] ;  /* 0x0000e000ff0e7b82 */ /* 0x000e620000000a00 */
[----:B------:R-:W-:-:S07]  /*0560*/  IMAD.MOV.U32 R0, RZ, RZ, RZ ;  /* 0x000000ffff007224 */ /* 0x000fce00078e00ff */
[----:B------:R-:W2:Y:S02]  /*0570*/  LDC.64 R16, c[0x0][0x388] ;  /* 0x0000e200ff107b82 */ /* 0x000ea40000000a00 */
.L_x_12:
[----:B------:R-:W-:Y:S02]  /*0580*/  IMAD.MOV.U32 R18, RZ, RZ, R0 ;  /* 0x000000ffff127224 */ /* 0x000fe400078e0000 */
[----:B------:R-:W-:Y:S02]  /*0590*/  IMAD.MOV.U32 R19, RZ, RZ, RZ ;  /* 0x000000ffff137224 */ /* 0x000fe400078e00ff */
[C---:B--2--5:R-:W-:Y:S02]  /*05a0*/  IMAD R25, R13.reuse, R17, RZ ;  /* 0x000000110d197224 */ /* 0x064fe400078e02ff */
[----:B------:R-:W-:-:S04]  /*05b0*/  IMAD.WIDE.U32 R18, R13, R16, R18 ;  /* 0x000000100d127225 */ /* 0x000fc800078e0012 */
[----:B------:R-:W-:Y:S01]  /*05c0*/  IMAD.IADD R8, R25, 0x1, R19 ;  /* 0x0000000119087824 */ /* 0x000fe200078e0213 */
[----:B-1----:R-:W-:-:S04]  /*05d0*/  LEA R22, P0, R18, R14, 0x4 ;  /* 0x0000000e12167211 */ /* 0x002fc800078020ff */
[----:B------:R-:W-:-:S05]  /*05e0*/  LEA.HI.X R23, R18, R15, R8, 0x4, P0 ;  /* 0x0000000f12177211 */ /* 0x000fca00000f2408 */
[----:B------:R-:W2:Y:S01]  /*05f0*/  LDG.E R18, desc[UR36][R22.64+0x8] ;  /* 0x0000082416127981 */ /* 0x000ea2000c1e1900 */
[----:B------:R-:W-:-:S03]  /*0600*/  MOV R19, RZ ;  /* 0x000000ff00137202 */ /* 0x000fc60000000f00 */
[----:B--2---:R-:W-:-:S04]  /*0610*/  IMAD.WIDE.U32 R20, R13, R16, R18 ;  /* 0x000000100d147225 */ /* 0x004fc800078e0012 */
[----:B------:R-:W-:Y:S01]  /*0620*/  IMAD.IADD R8, R25, 0x1, R21 ;  /* 0x0000000119087824 */ /* 0x000fe200078e0215 */
[----:B------:R-:W-:-:S04]  /*0630*/  LEA R24, P0, R20, R14, 0x4 ;  /* 0x0000000e14187211 */ /* 0x000fc800078020ff */
[----:B------:R-:W-:-:S05]  /*0640*/  LEA.HI.X R25, R20, R15, R8, 0x4, P0 ;  /* 0x0000000f14197211 */ /* 0x000fca00000f2408 */
[----:B------:R-:W0:Y:S01]  /*0650*/  LDG.E.64 R20, desc[UR36][R24.64] ;  /* 0x0000002418147981 */ /* 0x000e22000c1e1b00 */
[----:B------:R-:W-:Y:S01]  /*0660*/  BSSY.RELIABLE B2, `(.L_x_10) ;  /* 0x000000d000027945 */ /* 0x000fe20003800100 */
[----:B0-----:R-:W-:-:S14]  /*0670*/  DSETP.GT.AND P0, PT, R20, R2, PT ;  /* 0x000000021400722a */ /* 0x001fdc0003f04000 */
[----:B------:R-:W-:Y:S05]  /*0680*/  @!P0 BRA `(.L_x_11) ;  /* 0x0000000000288947 */ /* 0x000fea0003800000 */
[----:B------:R-:W-:-:S05]  /*0690*/  IMAD.MOV.U32 R10, RZ, RZ, R18 ;  /* 0x000000ffff0a7224 */ /* 0x000fca00078e0012 */
[CC--:B------:R-:W-:Y:S02]  /*06a0*/  VIMNMX.U32 R8, PT, PT, R13.reuse, R10.reuse, PT ;  /* 0x0000000a0d087248 */ /* 0x0c0fe40003fe0000 */
[----:B------:R-:W-:-:S05]  /*06b0*/  VIMNMX.U32 R19, PT, PT, R13, R10, !PT ;  /* 0x0000000a0d137248 */ /* 0x000fca0007fe0000 */
[----:B------:R-:W-:-:S04]  /*06c0*/  IMAD.IADD R21, R19, 0x1, -R8 ;  /* 0x0000000113157824 */ /* 0x000fc800078e0a08 */
[----:B------:R-:W-:-:S04]  /*06d0*/  IMAD.WIDE.U32 R18, R21, UR38, RZ ;  /* 0x0000002615127c25 */ /* 0x000fc8000f8e00ff */
[----:B------:R-:W-:Y:S01]  /*06e0*/  IMAD R21, R21, UR39, R19 ;  /* 0x0000002715157c24 */ /* 0x000fe2000f8e0213 */
[----:B------:R-:W-:-:S04]  /*06f0*/  ISETP.GT.U32.AND P0, PT, R18, 0x7efa, PT ;  /* 0x00007efa1200780c */ /* 0x000fc80003f04070 */
[----:B------:R-:W-:-:S13]  /*0700*/  ISETP.GT.U32.AND.EX P0, PT, R21, RZ, PT, P0 ;  /* 0x000000ff1500720c */ /* 0x000fda0003f04100 */
[----:B------:R-:W-:Y:S05]  /*0710*/  @P0 BREAK.RELIABLE B2 ;  /* 0x0000000000020942 */ /* 0x000fea0003800100 */
[----:B------:R-:W-:Y:S05]  /*0720*/  @P0 BRA `(.L_x_7) ;  /* 0x0000000000780947 */ /* 0x000fea0003800000 */
.L_x_11:
[----:B------:R-:W-:Y:S05]  /*0730*/  BSYNC.RELIABLE B2 ;  /* 0x0000000000027941 */ /* 0x000fea0003800100 */
.L_x_10:
[----:B------:R-:W-:-:S05]  /*0740*/  VIADD R0, R0, 0x1 ;  /* 0x0000000100007836 */ /* 0x000fca0000000000 */
[----:B------:R-:W-:-:S04]  /*0750*/  ISETP.NE.U32.AND P0, PT, R0, R16, PT ;  /* 0x000000100000720c */ /* 0x000fc80003f05070 */
[----:B------:R-:W-:-:S13]  /*0760*/  ISETP.NE.AND.EX P0, PT, RZ, R17, PT, P0 ;  /* 0x00000011ff00720c */ /* 0x000fda0003f05300 */
[----:B------:R-:W-:Y:S05]  /*0770*/  @P0 BRA `(.L_x_12) ;  /* 0xfffffffc00800947 */ /* 0x000fea000383ffff */
.L_x_9:
[----:B------:R-:W-:Y:S01]  /*0780*/  ISETP.NE.AND P0, PT, R9, RZ, PT ;  /* 0x000000ff0900720c */ /* 0x000fe20003f05270 */
[----:B------:R-:W-:Y:S01]  /*0790*/  BSSY.RECONVERGENT B2, `(.L_x_13) ;  /* 0x0000016000027945 */ /* 0x000fe20003800200 */
[----:B------:R-:W-:-:S11]  /*07a0*/  MOV R15, RZ ;  /* 0x000000ff000f7202 */ /* 0x000fd60000000f00 */
[----:B------:R-:W-:Y:S05]  /*07b0*/  @!P0 BRA `(.L_x_14) ;  /* 0x00000000002c8947 */ /* 0x000fea0003800000 */
[----:B------:R-:W-:-:S07]  /*07c0*/  IMAD.MOV.U32 R15, RZ, RZ, RZ ;  /* 0x000000ffff0f7224 */ /* 0x000fce00078e00ff */
.L_x_19:
[----:B------:R-:W-:Y:S01]  /*07d0*/  BSSY.RELIABLE B3, `(.L_x_15) ;  /* 0x000000c000037945 */ /* 0x000fe20003800100 */
[----:B------:R-:W-:-:S07]  /*07e0*/  IMAD.MOV.U32 R0, RZ, RZ, RZ ;  /* 0x000000ffff007224 */ /* 0x000fce00078e00ff */
.L_x_17:
[----:B------:R-:W-:-:S06]  /*07f0*/  IMAD.WIDE.U32 R12, R0, 0x4, R4 ;  /* 0x00000004000c7825 */ /* 0x000fcc00078e0004 */
[----:B------:R-:W2:Y:S02]  /*0800*/  LD.E R12, desc[UR36][R12.64] ;  /* 0x000000240c0c7980 */ /* 0x000ea4000c101900 */
[----:B--2---:R-:W-:-:S13]  /*0810*/  ISETP.NE.AND P0, PT, R12, R15, PT ;  /* 0x0000000f0c00720c */ /* 0x004fda0003f05270 */
[----:B------:R-:W-:Y:S05]  /*0820*/  @!P0 BRA `(.L_x_16) ;  /* 0x0000000000188947 */ /* 0x000fea0003800000 */
[----:B------:R-:W-:-:S05]  /*0830*/  VIADD R0, R0, 0x1 ;  /* 0x0000000100007836 */ /* 0x000fca0000000000 */
[----:B------:R-:W-:-:S13]  /*0840*/  ISETP.NE.AND P0, PT, R0, R9, PT ;  /* 0x000000090000720c */ /* 0x000fda0003f05270 */
[----:B------:R-:W-:Y:S05]  /*0850*/  @!P0 BREAK.RELIABLE B3 ;  /* 0x0000000000038942 */ /* 0x000fea0003800100 */
[----:B------:R-:W-:Y:S05]  /*0860*/  @P0 BRA `(.L_x_17) ;  /* 0xfffffffc00e00947 */ /* 0x000fea000383ffff */
.L_x_14:
[----:B------:R0:W-:Y:S01]  /*0870*/  ST.E desc[UR36][R6.64], R15 ;  /* 0x0000000f06007985 */ /* 0x0001e2000c101924 */
[----:B------:R-:W-:Y:S05]  /*0880*/  BRA `(.L_x_18) ;  /* 0x0000000000187947 */ /* 0x000fea0003800000 */
.L_x_16:
[----:B------:R-:W-:Y:S05]  /*0890*/  BSYNC.RELIABLE B3 ;  /* 0x0000000000037941 */ /* 0x000fea0003800100 */
.L_x_15:
[----:B------:R-:W0:Y:S01]  /*08a0*/  LDCU.64 UR4, c[0x0][0x388] ;  /* 0x00007100ff0477ac */ /* 0x000e220008000a00 */
[----:B------:R-:W-:-:S05]  /*08b0*/  VIADD R15, R15, 0x1 ;  /* 0x000000010f0f7836 */ /* 0x000fca0000000000 */
[----:B0-----:R-:W-:-:S04]  /*08c0*/  ISETP.GE.U32.AND P0, PT, R15, UR4, PT ;  /* 0x000000040f007c0c */ /* 0x001fc8000bf06070 */
[----:B------:R-:W-:-:S13]  /*08d0*/  ISETP.GE.U32.AND.EX P0, PT, RZ, UR5, PT, P0 ;  /* 0x00000005ff007c0c */ /* 0x000fda000bf06100 */
[----:B------:R-:W-:Y:S05]  /*08e0*/  @!P0 BRA `(.L_x_19) ;  /* 0xfffffffc00b88947 */ /* 0x000fea000383ffff */
.L_x_18:
[----:B------:R-:W-:Y:S05]  /*08f0*/  BSYNC.RECONVERGENT B2 ;  /* 0x0000000000027941 */ /* 0x000fea0003800200 */
.L_x_13:
[----:B------:R-:W-:Y:S05]  /*0900*/  BRA `(.L_x_20) ;  /* 0x0000000000047947 */ /* 0x000fea0003800000 */
.L_x_7:
[----:B------:R1:W-:Y:S02]  /*0910*/  ST.E desc[UR36][R6.64], R10 ;  /* 0x0000000a06007985 */ /* 0x0003e4000c101924 */
.L_x_20:
[----:B------:R-:W-:Y:S05]  /*0920*/  BSYNC.RECONVERGENT B0 ;  /* 0x0000000000007941 */ /* 0x000fea0003800200 */
.L_x_2:
[----:B------:R-:W2:Y:S01]  /*0930*/  LDCU.64 UR4, c[0x0][0x388] ;  /* 0x00007100ff0477ac */ /* 0x000ea20008000a00 */
[----:B01----:R-:W-:-:S05]  /*0940*/  IADD3 R7, PT, PT, R9, 0x1, RZ ;  /* 0x0000000109077810 */ /* 0x003fca0007ffe0ff */
[----:B------:R-:W-:Y:S02]  /*0950*/  IMAD.MOV.U32 R9, RZ, RZ, R7 ;  /* 0x000000ffff097224 */ /* 0x000fe400078e0007 */
[----:B--2---:R-:W-:Y:S02]  /*0960*/  IMAD.U32 R12, RZ, RZ, UR4 ;  /* 0x00000004ff0c7e24 */ /* 0x004fe4000f8e00ff */
[----:B------:R-:W-:-:S03]  /*0970*/  IMAD.U32 R14, RZ, RZ, UR5 ;  /* 0x00000005ff0e7e24 */ /* 0x000fc6000f8e00ff */
[----:B------:R-:W-:-:S04]  /*0980*/  ISETP.GE.U32.AND P0, PT, R7, R12, PT ;  /* 0x0000000c0700720c */ /* 0x000fc80003f06070 */
[----:B------:R-:W-:-:S13]  /*0990*/  ISETP.GE.U32.AND.EX P0, PT, RZ, R14, PT, P0 ;  /* 0x0000000eff00720c */ /* 0x000fda0003f06100 */
[----:B------:R-:W-:Y:S05]  /*09a0*/  @!P0 BRA `(.L_x_21) ;  /* 0xfffffff400fc8947 */ /* 0x000fea000383ffff */
[----:B------:R-:W-:Y:S05]  /*09b0*/  BSYNC.RECONVERGENT B1 ;  /* 0x0000000000017941 */ /* 0x000fea0003800200 */
.L_x_1:
[----:B------:R-:W-:-:S04]  /*09c0*/  ISETP.NE.U32.AND P0, PT, R12, RZ, PT ;  /* 0x000000ff0c00720c */ /* 0x000fc80003f05070 */
[----:B------:R-:W-:-:S13]  /*09d0*/  ISETP.NE.AND.EX P0, PT, R14, RZ, PT, P0 ;  /* 0x000000ff0e00720c */ /* 0x000fda0003f05300 */
[----:B------:R-:W-:Y:S05]  /*09e0*/  @!P0 EXIT ;  /* 0x000000000000894d */ /* 0x000fea0003800000 */
[----:B------:R-:W-:Y:S02]  /*09f0*/  HFMA2 R13, -RZ, RZ, 0, 0 ;  /* 0x00000000ff0d7431 */ /* 0x000fe400000001ff */
[----:B------:R-:W-:Y:S02]  /*0a00*/  IMAD.MOV.U32 R0, RZ, RZ, RZ ;  /* 0x000000ffff007224 */ /* 0x000fe400078e00ff */
[----:B------:R-:W-:-:S07]  /*0a10*/  IMAD.MOV.U32 R10, RZ, RZ, RZ ;  /* 0x000000ffff0a7224 */ /* 0x000fce00078e00ff */
.L_x_22:
[----:B------:R-:W-:-:S04]  /*0a20*/  LEA R2, P0, R13, R4, 0x2 ;  /* 0x000000040d027211 */ /* 0x000fc800078010ff */
[----:B------:R-:W-:-:S05]  /*0a30*/  LEA.HI.X R3, R13, R5, R10, 0x2, P0 ;  /* 0x000000050d037211 */ /* 0x000fca00000f140a */
[----:B0-----:R-:W2:Y:S01]  /*0a40*/  LD.E R6, desc[UR36][R2.64] ;  /* 0x0000002402067980 */ /* 0x001ea2000c101900 */
[----:B------:R-:W-:-:S04]  /*0a50*/  LEA R8, P0, R13, UR40, 0x4 ;  /* 0x000000280d087c11 */ /* 0x000fc8000f8020ff */
[----:B------:R-:W-:Y:S01]  /*0a60*/  LEA.HI.X R9, R13, UR41, R10, 0x4, P0 ;  /* 0x000000290d097c11 */ /* 0x000fe200080f240a */
[----:B--2---:R-:W0:Y:S04]  /*0a70*/  I2F.F64.U32 R6, R6 ;  /* 0x0000000600067312 */ /* 0x004e280000201800 */
[----:B0-----:R0:W-:Y:S04]  /*0a80*/  STG.E.64 desc[UR36][R8.64], R6 ;  /* 0x0000000608007986 */ /* 0x0011e8000c101b24 */
[----:B------:R-:W2:Y:S01]  /*0a90*/  LD.E R11, desc[UR36][R2.64] ;  /* 0x00000024020b7980 */ /* 0x000ea2000c101900 */
[----:B------:R-:W-:-:S04]  /*0aa0*/  VIADD R13, R0, 0x1 ;  /* 0x00000001000d7836 */ /* 0x000fc80000000000 */
[----:B------:R-:W-:Y:S01]  /*0ab0*/  IMAD.MOV.U32 R0, RZ, RZ, R13 ;  /* 0x000000ffff007224 */ /* 0x000fe200078e000d */
[----:B------:R-:W-:-:S04]  /*0ac0*/  ISETP.GE.U32.AND P0, PT, R13, R12, PT ;  /* 0x0000000c0d00720c */ /* 0x000fc80003f06070 */
[----:B------:R-:W-:Y:S01]  /*0ad0*/  ISETP.GE.U32.AND.EX P0, PT, RZ, R14, PT, P0 ;  /* 0x0000000eff00720c */ /* 0x000fe20003f06100 */
[----:B--2---:R0:W-:-:S12]  /*0ae0*/  STG.E desc[UR36][R8.64+0x8], R11 ;  /* 0x0000080b08007986 */ /* 0x0041d8000c101924 */
[----:B------:R-:W-:Y:S05]  /*0af0*/  @!P0 BRA `(.L_x_22) ;  /* 0xfffffffc00c88947 */ /* 0x000fea000383ffff */
[----:B------:R-:W-:Y:S05]  /*0b00*/  EXIT ;  /* 0x000000000000794d */ /* 0x000fea0003800000 */
.L_x_23:
[----:B------:R-:W-:-:S00]  /*0b10*/  BRA `(.L_x_23) ;  /* 0xfffffffc00fc7947 */ /* 0x000fc0000383ffff */
[----:B------:R-:W-:-:S00]  /*0b20*/  NOP ;  /* 0x0000000000007918 */ /* 0x000fc00000000000 */
        /* <DEDUP_REMOVED lines=13> */
.L_x_127:


//--------------------- .text._Z10sortScoresP6scoresy --------------------------
	.section	.text._Z10sortScoresP6scoresy,"ax",@progbits
	.align	128
        .global         _Z10sortScoresP6scoresy
        .type           _Z10sortScoresP6scoresy,@function
        .size           _Z10sortScoresP6scoresy,(.L_x_128 - _Z10sortScoresP6scoresy)
        .other          _Z10sortScoresP6scoresy,@"STO_CUDA_ENTRY STV_DEFAULT"
_Z10sortScoresP6scoresy:
.text._Z10sortScoresP6scoresy:
[----:B------:R-:W-:Y:S01]  /*0000*/  LDC R1, c[0x0][0x37c] ;  /* 0x0000df00ff017b82 */ /* 0x000fe20000000800 */
[----:B------:R-:W0:Y:S07]  /*0010*/  S2R R0, SR_TID.X ;  /* 0x0000000000007919 */ /* 0x000e2e0000002100 */
[----:B------:R-:W0:Y:S08]  /*0020*/  S2UR UR4, SR_CTAID.X ;  /* 0x00000000000479c3 */ /* 0x000e300000002500 */
[----:B------:R-:W0:Y:S08]  /*0030*/  LDC R3, c[0x0][0x360] ;  /* 0x0000d800ff037b82 */ /* 0x000e300000000800 */
[----:B------:R-:W1:Y:S01]  /*0040*/  LDC.64 R6, c[0x0][0x388] ;  /* 0x0000e200ff067b82 */ /* 0x000e620000000a00 */
[----:B0-----:R-:W-:-:S05]  /*0050*/  IMAD R3, R3, UR4, R0 ;  /* 0x0000000403037c24 */ /* 0x001fca000f8e0200 */
[----:B-1----:R-:W-:-:S04]  /*0060*/  ISETP.GE.U32.AND P0, PT, R3, R6, PT ;  /* 0x000000060300720c */ /* 0x002fc80003f06070 */
[----:B------:R-:W-:-:S13]  /*0070*/  ISETP.GE.U32.AND.EX P0, PT, RZ, R7, PT, P0 ;  /* 0x00000007ff00720c */ /* 0x000fda0003f06100 */
[----:B------:R-:W-:Y:S05]  /*0080*/  @P0 EXIT ;  /* 0x000000000000094d */ /* 0x000fea0003800000 */
[----:B------:R-:W0:Y:S01]  /*0090*/  LDCU.64 UR4, c[0x0][0x380] ;  /* 0x00007000ff0477ac */ /* 0x000e220008000a00 */
[----:B------:R-:W-:Y:S01]  /*00a0*/  ISETP.GE.U32.AND P0, PT, R6, 0x2, PT ;  /* 0x000000020600780c */ /* 0x000fe20003f06070 */
[----:B------:R-:W-:-:S04]  /*00b0*/  IMAD.WIDE.U32 R4, R3, R6, RZ ;  /* 0x0000000603047225 */ /* 0x000fc800078e00ff */
[----:B------:R-:W-:Y:S01]  /*00c0*/  IMAD R3, R3, R7, R5 ;  /* 0x0000000703037224 */ /* 0x000fe200078e0205 */
[----:B0-----:R-:W-:-:S04]  /*00d0*/  LEA R2, P1, R4, UR4, 0x4 ;  /* 0x0000000404027c11 */ /* 0x001fc8000f8220ff */
[----:B------:R-:W-:-:S03]  /*00e0*/  LEA.HI.X R3, R4, UR5, R3, 0x4, P1 ;  /* 0x0000000504037c11 */ /* 0x000fc600088f2403 */
[----:B------:R-:W-:Y:S06]  /*00f0*/  @!P0 EXIT ;  /* 0x000000000000894d */ /* 0x000fec0003800000 */
[----:B------:R-:W-:Y:S01]  /*0100*/  IMAD.MOV.U32 R11, RZ, RZ, 0x1 ;  /* 0x00000001ff0b7424 */ /* 0x000fe200078e00ff */
[----:B------:R-:W0:Y:S06]  /*0110*/  LDCU.64 UR4, c[0x0][0x358] ;  /* 0x00006b00ff0477ac */ /* 0x000e2c0008000a00 */
.L_x_27:
[----:B------:R-:W-:-:S05]  /*0120*/  IMAD.WIDE.U32 R4, R11, 0x10, R2 ;  /* 0x000000100b047825 */ /* 0x000fca00078e0002 */
[----:B0-----:R0:W5:Y:S04]  /*0130*/  LDG.E.64 R6, desc[UR4][R4.64] ;  /* 0x0000000404067981 */ /* 0x001168000c1e1b00 */
[----:B------:R0:W5:Y:S01]  /*0140*/  LDG.E.64 R14, desc[UR4][R4.64+0x8] ;  /* 0x00000804040e7981 */ /* 0x000162000c1e1b00 */
[----:B------:R-:W-:Y:S01]  /*0150*/  BSSY.RECONVERGENT B0, `(.L_x_24) ;  /* 0x000000e000007945 */ /* 0x000fe20003800200 */
[----:B------:R-:W-:-:S07]  /*0160*/  IMAD.MOV.U32 R0, RZ, RZ, R11 ;  /* 0x000000ffff007224 */ /* 0x000fce00078e000b */
.L_x_26:
[----:B------:R-:W-:-:S05]  /*0170*/  IADD3 R17, PT, PT, R0, -0x1, RZ ;  /* 0xffffffff00117810 */ /* 0x000fca0007ffe0ff */
[----:B01----:R-:W-:-:S05]  /*0180*/  IMAD.WIDE.U32 R4, R17, 0x10, R2 ;  /* 0x0000001011047825 */ /* 0x003fca00078e0002 */
[----:B------:R-:W2:Y:S02]  /*0190*/  LDG.E.64 R8, desc[UR4][R4.64] ;  /* 0x0000000404087981 */ /* 0x000ea4000c1e1b00 */
[----:B--2--5:R-:W-:-:S14]  /*01a0*/  DSETP.GT.AND P0, PT, R8, R6, PT ;  /* 0x000000060800722a */ /* 0x024fdc0003f04000 */
[----:B------:R-:W-:Y:S05]  /*01b0*/  @P0 BRA `(.L_x_25) ;  /* 0x00000000001c0947 */ /* 0x000fea0003800000 */
[----:B------:R-:W2:Y:S01]  /*01c0*/  LDG.E.64 R12, desc[UR4][R4.64+0x8] ;  /* 0x00000804040c7981 */ /* 0x000ea2000c1e1b00 */
[----:B------:R-:W-:Y:S01]  /*01d0*/  ISETP.GT.AND P0, PT, R0, 0x1, PT ;  /* 0x000000010000780c */ /* 0x000fe20003f04270 */
[----:B------:R-:W-:Y:S02]  /*01e0*/  IMAD.MOV.U32 R0, RZ, RZ, R17 ;  /* 0x000000ffff007224 */ /* 0x000fe400078e0011 */
[----:B------:R1:W-:Y:S04]  /*01f0*/  STG.E.64 desc[UR4][R4.64+0x10], R8 ;  /* 0x0000100804007986 */ /* 0x0003e8000c101b04 */
[----:B--2---:R1:W-:Y:S06]  /*0200*/  STG.E.64 desc[UR4][R4.64+0x18], R12 ;  /* 0x0000180c04007986 */ /* 0x0043ec000c101b04 */
[----:B------:R-:W-:Y:S05]  /*0210*/  @P0 BRA `(.L_x_26) ;  /* 0xfffffffc00d40947 */ /* 0x000fea000383ffff */
[----:B------:R-:W-:-:S07]  /*0220*/  MOV R0, RZ ;  /* 0x000000ff00007202 */ /* 0x000fce0000000f00 */
.L_x_25:
[----:B------:R-:W-:Y:S05]  /*0230*/  BSYNC.RECONVERGENT B0 ;  /* 0x0000000000007941 */ /* 0x000fea0003800200 */
.L_x_24:
[----:B------:R-:W0:Y:S01]  /*0240*/  LDCU UR6, c[0x0][0x388] ;  /* 0x00007100ff0677ac */ /* 0x000e220008000800 */
[----:B-1----:R-:W-:Y:S01]  /*0250*/  IMAD.WIDE R4, R0, 0x10, R2 ;  /* 0x0000001000047825 */ /* 0x002fe200078e0202 */
[----:B------:R-:W-:-:S04]  /*0260*/  IADD3 R11, PT, PT, R11, 0x1, RZ ;  /* 0x000000010b0b7810 */ /* 0x000fc80007ffe0ff */
[----:B------:R1:W-:Y:S04]  /*0270*/  STG.E.64 desc[UR4][R4.64], R6 ;  /* 0x0000000604007986 */ /* 0x0003e8000c101b04 */
[----:B------:R1:W-:Y:S01]  /*0280*/  STG.E.64 desc[UR4][R4.64+0x8], R14 ;  /* 0x0000080e04007986 */ /* 0x0003e2000c101b04 */
[----:B0-----:R-:W-:-:S13]  /*0290*/  ISETP.NE.AND P0, PT, R11, UR6, PT ;  /* 0x000000060b007c0c */ /* 0x001fda000bf05270 */
[----:B-1----:R-:W-:Y:S05]  /*02a0*/  @P0 BRA `(.L_x_27) ;  /* 0xfffffffc009c0947 */ /* 0x002fea000383ffff */
[----:B------:R-:W-:Y:S05]  /*02b0*/  EXIT ;  /* 0x000000000000794d */ /* 0x000fea0003800000 */
.L_x_28:
        /* <DEDUP_REMOVED lines=12> */
.L_x_128:


//--------------------- .text._Z12computeScoreP10termvectorPjyP6scores --------------------------
	.section	.text._Z12computeScoreP10termvectorPjyP6scores,"ax",@progbits
	.align	128
        .global         _Z12computeScoreP10termvectorPjyP6scores
        .type           _Z12computeScoreP10termvectorPjyP6scores,@function
        .size           _Z12computeScoreP10termvectorPjyP6scores,(.L_x_126 - _Z12computeScoreP10termvectorPjyP6scores)
        .other          _Z12computeScoreP10termvectorPjyP6scores,@"STO_CUDA_ENTRY STV_DEFAULT"
_Z12computeScoreP10termvectorPjyP6scores:
.text._Z12computeScoreP10termvectorPjyP6scores:
[----:B------:R-:W-:Y:S01]  /*0000*/  LDC R1, c[0x0][0x37c] ;  /* 0x0000df00ff017b82 */ /* 0x000fe20000000800 */
[----:B------:R-:W0:Y:S01]  /*0010*/  S2R R3, SR_TID.X ;  /* 0x0000000000037919 */ /* 0x000e220000002100 */
[----:B------:R-:W1:Y:S06]  /*0020*/  LDCU UR5, c[0x0][0x390] ;  /* 0x00007200ff0577ac */ /* 0x000e6c0008000800 */
[----:B------:R-:W0:Y:S08]  /*0030*/  S2UR UR6, SR_CTAID.X ;  /* 0x00000000000679c3 */ /* 0x000e300000002500 */
[----:B------:R-:W0:Y:S01]  /*0040*/  LDC R2, c[0x0][0x360] ;  /* 0x0000d800ff027b82 */ /* 0x000e220000000800 */
[----:B-1----:R-:W-:-:S04]  /*0050*/  UIADD3 UR4, UPT, UPT, UR5, -0x1, URZ ;  /* 0xffffffff05047890 */ /* 0x002fc8000fffe0ff */
[----:B------:R-:W-:-:S04]  /*0060*/  UIMAD UR4, UR4, UR5, URZ ;  /* 0x00000005040472a4 */ /* 0x000fc8000f8e02ff */
[----:B------:R-:W-:-:S04]  /*0070*/  ULEA.HI UR4, UR4, UR4, URZ, 0x1 ;  /* 0x0000000404047291 */ /* 0x000fc8000f8f08ff */
[----:B------:R-:W-:Y:S01]  /*0080*/  USHF.R.S32.HI UR4, URZ, 0x1, UR4 ;  /* 0x00000001ff047899 */ /* 0x000fe20008011404 */
[----:B0-----:R-:W-:-:S05]  /*0090*/  IMAD R2, R2, UR6, R3 ;  /* 0x0000000602027c24 */ /* 0x001fca000f8e0203 */
[----:B------:R-:W-:-:S13]  /*00a0*/  ISETP.GE.U32.AND P0, PT, R2, UR4, PT ;  /* 0x0000000402007c0c */ /* 0x000fda000bf06070 */
[----:B------:R-:W-:Y:S05]  /*00b0*/  @P0 EXIT ;  /* 0x000000000000094d */ /* 0x000fea0003800000 */
[----:B------:R-:W0:Y:S01]  /*00c0*/  LDCU UR6, c[0x0][0x394] ;  /* 0x00007280ff0677ac */ /* 0x000e220008000800 */
[----:B------:R-:W-:Y:S01]  /*00d0*/  BSSY.RECONVERGENT B0, `(.L_x_29) ;  /* 0x0000028000007945 */ /* 0x000fe20003800200 */
[----:B------:R-:W-:Y:S01]  /*00e0*/  IMAD.MOV.U32 R3, RZ, RZ, RZ ;  /* 0x000000ffff037224 */ /* 0x000fe200078e00ff */
[----:B------:R-:W-:Y:S01]  /*00f0*/  UIADD3 UR7, UP0, UPT, UR5, -0x2, URZ ;  /* 0xfffffffe05077890 */ /* 0x000fe2000ff1e0ff */
[----:B------:R-:W-:Y:S01]  /*0100*/  IMAD.MOV.U32 R5, RZ, RZ, RZ ;  /* 0x000000ffff057224 */ /* 0x000fe200078e00ff */
[----:B------:R-:W-:Y:S01]  /*0110*/  UIADD3 UR4, UP1, UPT, UR5, -0x1, URZ ;  /* 0xffffffff05047890 */ /* 0x000fe2000ff3e0ff */
[----:B------:R-:W1:Y:S01]  /*0120*/  LDCU.64 UR8, c[0x0][0x358] ;  /* 0x00006b00ff0877ac */ /* 0x000e620008000a00 */
[----:B0-----:R-:W-:Y:S02]  /*0130*/  UIADD3.X UR10, UPT, UPT, UR6, -0x1, URZ, UP0, !UPT ;  /* 0xffffffff060a7890 */ /* 0x001fe400087fe4ff */
[----:B------:R-:W-:-:S12]  /*0140*/  UIADD3.X UR5, UPT, UPT, UR6, -0x1, URZ, UP1, !UPT ;  /* 0xffffffff06057890 */ /* 0x000fd80008ffe4ff */
.L_x_33:
[----:B------:R-:W-:Y:S01]  /*0150*/  IADD3 R6, PT, PT, R5, 0x1, RZ ;  /* 0x0000000105067810 */ /* 0x000fe20007ffe0ff */
[----:B------:R-:W-:Y:S01]  /*0160*/  IMAD.U32 R7, RZ, RZ, UR5 ;  /* 0x00000005ff077e24 */ /* 0x000fe2000f8e00ff */
[----:B------:R-:W-:Y:S01]  /*0170*/  BSSY.RECONVERGENT B1, `(.L_x_30) ;  /* 0x0000018000017945 */ /* 0x000fe20003800200 */
[----:B------:R-:W-:Y:S01]  /*0180*/  IMAD.MOV.U32 R9, RZ, RZ, R5 ;  /* 0x000000ffff097224 */ /* 0x000fe200078e0005 */
[----:B------:R-:W-:-:S04]  /*0190*/  ISETP.LE.U32.AND P0, PT, R6, UR4, PT ;  /* 0x0000000406007c0c */ /* 0x000fc8000bf03070 */
[----:B------:R-:W-:-:S13]  /*01a0*/  ISETP.GE.U32.AND.EX P0, PT, R7, RZ, PT, P0 ;  /* 0x000000ff0700720c */ /* 0x000fda0003f06100 */
[----:B------:R-:W-:Y:S05]  /*01b0*/  @!P0 BRA `(.L_x_31) ;  /* 0x00000000004c8947 */ /* 0x000fea0003800000 */
[----:B------:R-:W0:Y:S01]  /*01c0*/  LDC R9, c[0x0][0x390] ;  /* 0x0000e400ff097b82 */ /* 0x000e220000000800 */
[----:B------:R-:W-:Y:S01]  /*01d0*/  MOV R7, R0 ;  /* 0x0000000000077202 */ /* 0x000fe20000000f00 */
[----:B------:R-:W-:Y:S02]  /*01e0*/  IMAD.MOV.U32 R8, RZ, RZ, R4 ;  /* 0x000000ffff087224 */ /* 0x000fe400078e0004 */
[----:B------:R-:W-:-:S07]  /*01f0*/  IMAD.MOV.U32 R11, RZ, RZ, R3 ;  /* 0x000000ffff0b7224 */ /* 0x000fce00078e0003 */
.L_x_32:
[----:B------:R-:W-:Y:S01]  /*0200*/  ISETP.NE.AND P0, PT, R2, R11, PT ;  /* 0x0000000b0200720c */ /* 0x000fe20003f05270 */
[----:B------:R-:W-:Y:S01]  /*0210*/  IMAD.MOV.U32 R0, RZ, RZ, R5 ;  /* 0x000000ffff007224 */ /* 0x000fe200078e0005 */
[----:B------:R-:W-:Y:S01]  /*0220*/  MOV R3, R2 ;  /* 0x0000000200037202 */ /* 0x000fe20000000f00 */
[----:B------:R-:W-:-:S10]  /*0230*/  IMAD.MOV.U32 R4, RZ, RZ, R6 ;  /* 0x000000ffff047224 */ /* 0x000fd400078e0006 */
[----:B------:R-:W-:Y:S05]  /*0240*/  @!P0 BRA `(.L_x_31) ;  /* 0x0000000000288947 */ /* 0x000fea0003800000 */
[----:B------:R-:W-:Y:S01]  /*0250*/  IADD3 R6, PT, PT, R6, 0x1, RZ ;  /* 0x0000000106067810 */ /* 0x000fe20007ffe0ff */
[----:B------:R-:W-:Y:S02]  /*0260*/  IMAD.U32 R0, RZ, RZ, UR5 ;  /* 0x00000005ff007e24 */ /* 0x000fe4000f8e00ff */
[----:B------:R-:W-:Y:S01]  /*0270*/  VIADD R3, R11, 0x1 ;  /* 0x000000010b037836 */ /* 0x000fe20000000000 */
[----:B------:R-:W-:-:S04]  /*0280*/  ISETP.LE.U32.AND P0, PT, R6, UR4, PT ;  /* 0x0000000406007c0c */ /* 0x000fc8000bf03070 */
[----:B------:R-:W-:Y:S02]  /*0290*/  ISETP.GE.U32.AND.EX P0, PT, R0, RZ, PT, P0 ;  /* 0x000000ff0000720c */ /* 0x000fe40003f06100 */
[----:B------:R-:W-:-:S11]  /*02a0*/  MOV R11, R3 ;  /* 0x00000003000b7202 */ /* 0x000fd60000000f00 */
[----:B------:R-:W-:Y:S05]  /*02b0*/  @P0 BRA `(.L_x_32) ;  /* 0xfffffffc00d00947 */ /* 0x000fea000383ffff */
[----:B------:R-:W-:Y:S01]  /*02c0*/  IMAD.MOV.U32 R0, RZ, RZ, R7 ;  /* 0x000000ffff007224 */ /* 0x000fe200078e0007 */
[----:B0-----:R-:W-:Y:S01]  /*02d0*/  MOV R9, R5 ;  /* 0x0000000500097202 */ /* 0x001fe20000000f00 */
[----:B------:R-:W-:-:S07]  /*02e0*/  IMAD.MOV.U32 R4, RZ, RZ, R8 ;  /* 0x000000ffff047224 */ /* 0x000fce00078e0008 */
.L_x_31:
[----:B-1----:R-:W-:Y:S05]  /*02f0*/  BSYNC.RECONVERGENT B1 ;  /* 0x0000000000017941 */ /* 0x002fea0003800200 */
.L_x_30:
[----:B0-----:R-:W-:Y:S02]  /*0300*/  VIADD R5, R9, 0x1 ;  /* 0x0000000109057836 */ /* 0x001fe40000000000 */
[----:B------:R-:W-:-:S03]  /*0310*/  IMAD.U32 R6, RZ, RZ, UR10 ;  /* 0x0000000aff067e24 */ /* 0x000fc6000f8e00ff */
[----:B------:R-:W-:-:S04]  /*0320*/  ISETP.LE.U32.AND P0, PT, R5, UR7, PT ;  /* 0x0000000705007c0c */ /* 0x000fc8000bf03070 */
[----:B------:R-:W-:-:S13]  /*0330*/  ISETP.GE.U32.AND.EX P0, PT, R6, RZ, PT, P0 ;  /* 0x000000ff0600720c */ /* 0x000fda0003f06100 */
[----:B------:R-:W-:Y:S05]  /*0340*/  @P0 BRA `(.L_x_33) ;  /* 0xfffffffc00800947 */ /* 0x000fea000383ffff */
[----:B------:R-:W-:Y:S05]  /*0350*/  BSYNC.RECONVERGENT B0 ;  /* 0x0000000000007941 */ /* 0x000fea0003800200 */
.L_x_29:
[----:B------:R-:W0:Y:S02]  /*0360*/  LDC.64 R2, c[0x0][0x388] ;  /* 0x0000e200ff027b82 */ /* 0x000e240000000a00 */
[----:B0-----:R-:W-:-:S06]  /*0370*/  IMAD.WIDE.U32 R12, R0, 0x4, R2 ;  /* 0x00000004000c7825 */ /* 0x001fcc00078e0002 */
[----:B------:R-:W2:Y:S01]  /*0380*/  LDG.E R12, desc[UR8][R12.64] ;  /* 0x000000080c0c7981 */ /* 0x000ea2000c1e1900 */
[----:B------:R-:W-:-:S05]  /*0390*/  IMAD.WIDE.U32 R2, R4, 0x4, R2 ;  /* 0x0000000404027825 */ /* 0x000fca00078e0002 */
[----:B------:R0:W5:Y:S01]  /*03a0*/  LDG.E R11, desc[UR8][R2.64] ;  /* 0x00000008020b7981 */ /* 0x000162000c1e1900 */
[----:B------:R-:W-:Y:S01]  /*03b0*/  BSSY.RECONVERGENT B0, `(.L_x_34) ;  /* 0x0000043000007945 */ /* 0x000fe20003800200 */
[----:B------:R-:W-:Y:S01]  /*03c0*/  IMAD R10, R0, 0x3e8, RZ ;  /* 0x000003e8000a7824 */ /* 0x000fe200078e02ff */
[----:B------:R-:W-:Y:S01]  /*03d0*/  CS2R R6, SRZ ;  /* 0x0000000000067805 */ /* 0x000fe2000001ff00 */
[----:B------:R-:W-:Y:S01]  /*03e0*/  IMAD R5, R4, 0x3e8, RZ ;  /* 0x000003e804057824 */ /* 0x000fe200078e02ff */
[----:B--2---:R-:W-:-:S13]  /*03f0*/  ISETP.NE.AND P0, PT, R12, RZ, PT ;  /* 0x000000ff0c00720c */ /* 0x004fda0003f05270 */
[----:B0-----:R-:W-:Y:S05]  /*0400*/  @!P0 BRA `(.L_x_35) ;  /* 0x0000000000f48947 */ /* 0x001fea0003800000 */
[----:B------:R-:W0:Y:S01]  /*0410*/  LDC.64 R6, c[0x0][0x380] ;  /* 0x0000e000ff067b82 */ /* 0x000e220000000a00 */
[----:B------:R-:W-:Y:S01]  /*0420*/  HFMA2 R20, -RZ, RZ, 0, 0 ;  /* 0x00000000ff147431 */ /* 0x000fe200000001ff */
[----:B------:R-:W-:Y:S01]  /*0430*/  BSSY.RECONVERGENT B1, `(.L_x_36) ;  /* 0x0000039000017945 */ /* 0x000fe20003800200 */
[----:B------:R-:W-:Y:S02]  /*0440*/  IMAD.MOV.U32 R19, RZ, RZ, RZ ;  /* 0x000000ffff137224 */ /* 0x000fe400078e00ff */
[----:B0-----:R-:W-:-:S07]  /*0450*/  IMAD.WIDE.U32 R6, R10, 0x10, R6 ;  /* 0x000000100a067825 */ /* 0x001fce00078e0006 */
.L_x_44:
[----:B-----5:R-:W-:Y:S01]  /*0460*/  ISETP.NE.AND P0, PT, R11, RZ, PT ;  /* 0x000000ff0b00720c */ /* 0x020fe20003f05270 */
[----:B------:R-:W-:-:S12]  /*0470*/  BSSY.RECONVERGENT B2, `(.L_x_37) ;  /* 0x0000031000027945 */ /* 0x000fd80003800200 */
[----:B------:R-:W-:Y:S05]  /*0480*/  @!P0 BRA `(.L_x_38) ;  /* 0x0000000000bc8947 */ /* 0x000fea0003800000 */
[----:B------:R-:W-:-:S05]  /*0490*/  IMAD.WIDE.U32 R2, R19, 0x10, R6 ;  /* 0x0000001013027825 */ /* 0x000fca00078e0006 */
[----:B------:R-:W2:Y:S01]  /*04a0*/  LDG.E.64 R8, desc[UR8][R2.64] ;  /* 0x0000000802087981 */ /* 0x000ea2000c1e1b00 */
[----:B------:R-:W-:-:S03]  /*04b0*/  IMAD.MOV.U32 R17, RZ, RZ, RZ ;  /* 0x000000ffff117224 */ /* 0x000fc600078e00ff */
[----:B--2---:R0:W5:Y:S01]  /*04c0*/  LDG.E.U8 R18, desc[UR8][R8.64] ;  /* 0x0000000808127981 */ /* 0x004162000c1e1100 */
[----:B------:R-:W-:-:S04]  /*04d0*/  IADD3 R16, P0, PT, R8, 0x1, RZ ;  /* 0x0000000108107810 */ /* 0x000fc80007f1e0ff */
[----:B------:R-:W-:-:S09]  /*04e0*/  IADD3.X R13, PT, PT, RZ, R9, RZ, P0, !PT ;  /* 0x00000009ff0d7210 */ /* 0x000fd200007fe4ff */
.L_x_43:
[----:B0-----:R-:W0:Y:S02]  /*04f0*/  LDC.64 R8, c[0x0][0x380] ;  /* 0x0000e000ff087b82 */ /* 0x001e240000000a00 */
[----:B0-----:R-:W-:-:S04]  /*0500*/  IMAD.WIDE.U32 R8, R5, 0x10, R8 ;  /* 0x0000001005087825 */ /* 0x001fc800078e0008 */
[----:B------:R-:W-:-:S05]  /*0510*/  IMAD.WIDE.U32 R8, R17, 0x10, R8 ;  /* 0x0000001011087825 */ /* 0x000fca00078e0008 */
[----:B------:R-:W2:Y:S04]  /*0520*/  LDG.E.64 R14, desc[UR8][R8.64] ;  /* 0x00000008080e7981 */ /* 0x000ea8000c1e1b00 */
[----:B--2---:R-:W2:Y:S01]  /*0530*/  LDG.E.U8 R21, desc[UR8][R14.64] ;  /* 0x000000080e157981 */ /* 0x004ea2000c1e1100 */
[----:B------:R-:W-:Y:S01]  /*0540*/  BSSY.RELIABLE B3, `(.L_x_39) ;  /* 0x000001d000037945 */ /* 0x000fe20003800100 */
[----:B--2--5:R-:W-:-:S13]  /*0550*/  ISETP.NE.AND P0, PT, R21, R18, PT ;  /* 0x000000121500720c */ /* 0x024fda0003f05270 */
[----:B------:R-:W-:Y:S05]  /*0560*/  @P0 BRA `(.L_x_40) ;  /* 0x0000000000580947 */ /* 0x000fea0003800000 */
[----:B------:R-:W-:Y:S01]  /*0570*/  IADD3 R21, P0, PT, R14, 0x1, RZ ;  /* 0x000000010e157810 */ /* 0x000fe20007f1e0ff */
[----:B------:R-:W-:Y:S01]  /*0580*/  IMAD.MOV.U32 R22, RZ, RZ, R16 ;  /* 0x000000ffff167224 */ /* 0x000fe200078e0010 */
[----:B------:R-:W-:Y:S01]  /*0590*/  PRMT R25, R18, 0x7610, R25 ;  /* 0x0000761012197816 */ /* 0x000fe20000000019 */
[----:B------:R-:W-:Y:S01]  /*05a0*/  IMAD.MOV.U32 R23, RZ, RZ, R13 ;  /* 0x000000ffff177224 */ /* 0x000fe200078e000d */
[----:B------:R-:W-:-:S09]  /*05b0*/  IADD3.X R24, PT, PT, RZ, R15, RZ, P0, !PT ;  /* 0x0000000fff187210 */ /* 0x000fd200007fe4ff */
.L_x_42:
[----:B------:R-:W-:-:S04]  /*05c0*/  LOP3.LUT R25, R25, 0x20, RZ, 0xfc, !PT ;  /* 0x0000002019197812 */ /* 0x000fc800078efcff */
[----:B------:R-:W-:-:S04]  /*05d0*/  LOP3.LUT R25, R25, 0xff, RZ, 0xc0, !PT ;  /* 0x000000ff19197812 */ /* 0x000fc800078ec0ff */
[----:B------:R-:W-:-:S13]  /*05e0*/  ISETP.NE.AND P0, PT, R25, 0x20, PT ;  /* 0x000000201900780c */ /* 0x000fda0003f05270 */
[----:B------:R-:W-:Y:S05]  /*05f0*/  @!P0 BREAK.RELIABLE B3 ;  /* 0x0000000000038942 */ /* 0x000fea0003800100 */
[----:B------:R-:W-:Y:S05]  /*0600*/  @!P0 BRA `(.L_x_41) ;  /* 0x0000000000488947 */ /* 0x000fea0003800000 */
[----:B------:R-:W-:Y:S02]  /*0610*/  IMAD.MOV.U32 R14, RZ, RZ, R21 ;  /* 0x000000ffff0e7224 */ /* 0x000fe400078e0015 */
[----:B------:R-:W-:-:S05]  /*0620*/  IMAD.MOV.U32 R15, RZ, RZ, R24 ;  /* 0x000000ffff0f7224 */ /* 0x000fca00078e0018 */
[----:B------:R0:W2:Y:S02]  /*0630*/  LDG.E.U8 R25, desc[UR8][R14.64] ;  /* 0x000000080e197981 */ /* 0x0000a4000c1e1100 */
[----:B0-----:R-:W-:Y:S01]  /*0640*/  MOV R14, R22 ;  /* 0x00000016000e7202 */ /* 0x001fe20000000f00 */
[----:B------:R-:W-:-:S05]  /*0650*/  IMAD.MOV.U32 R15, RZ, RZ, R23 ;  /* 0x000000ffff0f7224 */ /* 0x000fca00078e0017 */
[----:B------:R-:W2:Y:S01]  /*0660*/  LDG.E.U8 R26, desc[UR8][R14.64] ;  /* 0x000000080e1a7981 */ /* 0x000ea2000c1e1100 */
[----:B------:R-:W-:Y:S02]  /*0670*/  IADD3 R21, P1, PT, R21, 0x1, RZ ;  /* 0x0000000115157810 */ /* 0x000fe40007f3e0ff */
[----:B------:R-:W-:-:S03]  /*0680*/  IADD3 R22, P2, PT, R22, 0x1, RZ ;  /* 0x0000000116167810 */ /* 0x000fc60007f5e0ff */
[----:B------:R-:W-:Y:S01]  /*0690*/  IMAD.X R24, RZ, RZ, R24, P1 ;  /* 0x000000ffff187224 */ /* 0x000fe200008e0618 */
[----:B------:R-:W-:Y:S02]  /*06a0*/  IADD3.X R23, PT, PT, RZ, R23, RZ, P2, !PT ;  /* 0x00000017ff177210 */ /* 0x000fe400017fe4ff */
[----:B--2---:R-:W-:-:S13]  /*06b0*/  ISETP.NE.AND P0, PT, R25, R26, PT ;  /* 0x0000001a1900720c */ /* 0x004fda0003f05270 */
[----:B------:R-:W-:Y:S05]  /*06c0*/  @!P0 BRA `(.L_x_42) ;  /* 0xfffffffc00bc8947 */ /* 0x000fea000383ffff */
.L_x_40:
[----:B------:R-:W-:-:S05]  /*06d0*/  VIADD R17, R17, 0x1 ;  /* 0x0000000111117836 */ /* 0x000fca0000000000 */
[----:B------:R-:W-:-:S13]  /*06e0*/  ISETP.NE.AND P0, PT, R17, R11, PT ;  /* 0x0000000b1100720c */ /* 0x000fda0003f05270 */
[----:B------:R-:W-:Y:S05]  /*06f0*/  @!P0 BREAK.RELIABLE B3 ;  /* 0x0000000000038942 */ /* 0x000fea0003800100 */
[----:B------:R-:W-:Y:S05]  /*0700*/  @!P0 BRA `(.L_x_38) ;  /* 0x00000000001c8947 */ /* 0x000fea0003800000 */
[----:B------:R-:W-:Y:S05]  /*0710*/  BSYNC.RELIABLE B3 ;  /* 0x0000000000037941 */ /* 0x000fea0003800100 */
.L_x_39:
[----:B------:R-:W-:Y:S05]  /*0720*/  BRA `(.L_x_43) ;  /* 0xfffffffc00707947 */ /* 0x000fea000383ffff */
.L_x_41:
[----:B------:R-:W-:-:S13]  /*0730*/  ISETP.NE.AND P0, PT, R17, -0x1, PT ;  /* 0xffffffff1100780c */ /* 0x000fda0003f05270 */
[----:B------:R-:W-:Y:S05]  /*0740*/  @!P0 BRA `(.L_x_38) ;  /* 0x00000000000c8947 */ /* 0x000fea0003800000 */
[----:B------:R-:W2:Y:S04]  /*0750*/  LDG.E.U16 R3, desc[UR8][R2.64+0x8] ;  /* 0x0000080802037981 */ /* 0x000ea8000c1e1500 */
[----:B------:R-:W2:Y:S02]  /*0760*/  LDG.E.U16 R8, desc[UR8][R8.64+0x8] ;  /* 0x0000080808087981 */ /* 0x000ea4000c1e1500 */
[----:B--2---:R-:W-:-:S07]  /*0770*/  IMAD R20, R3, R8, R20 ;  /* 0x0000000803147224 */ /* 0x004fce00078e0214 */
.L_x_38:
[----:B------:R-:W-:Y:S05]  /*0780*/  BSYNC.RECONVERGENT B2 ;  /* 0x0000000000027941 */ /* 0x000fea0003800200 */
.L_x_37:
[----:B------:R-:W-:-:S05]  /*0790*/  VIADD R19, R19, 0x1 ;  /* 0x0000000113137836 */ /* 0x000fca0000000000 */
[----:B------:R-:W-:-:S13]  /*07a0*/  ISETP.NE.AND P0, PT, R19, R12, PT ;  /* 0x0000000c1300720c */ /* 0x000fda0003f05270 */
[----:B------:R-:W-:Y:S05]  /*07b0*/  @P0 BRA `(.L_x_44) ;  /* 0xfffffffc00280947 */ /* 0x000fea000383ffff */
[----:B------:R-:W-:Y:S05]  /*07c0*/  BSYNC.RECONVERGENT B1 ;  /* 0x0000000000017941 */ /* 0x000fea0003800200 */
.L_x_36:
[----:B------:R0:W1:Y:S02]  /*07d0*/  I2F.F64.U32 R6, R20 ;  /* 0x0000001400067312 */ /* 0x0000640000201800 */
.L_x_35:
[----:B------:R-:W-:Y:S05]  /*07e0*/  BSYNC.RECONVERGENT B0 ;  /* 0x0000000000007941 */ /* 0x000fea0003800200 */
.L_x_34:
[----:B------:R-:W-:Y:S05]  /*07f0*/  WARPSYNC.ALL ;  /* 0x0000000000007948 */ /* 0x000fea0003800000 */
[----:B------:R-:W-:Y:S01]  /*0800*/  ISETP.NE.AND P0, PT, R12, RZ, PT ;  /* 0x000000ff0c00720c */ /* 0x000fe20003f05270 */
[----:B------:R-:W-:Y:S01]  /*0810*/  BSSY.RECONVERGENT B0, `(.L_x_45) ;  /* 0x0000073000007945 */ /* 0x000fe20003800200 */
[----:B------:R-:W-:-:S11]  /*0820*/  CS2R R2, SRZ ;  /* 0x0000000000027805 */ /* 0x000fd6000001ff00 */
[----:B------:R-:W-:Y:S05]  /*0830*/  @!P0 BRA `(.L_x_46) ;  /* 0x0000000400c08947 */ /* 0x000fea0003800000 */
[C---:B------:R-:W-:Y:S01]  /*0840*/  ISETP.GE.U32.AND P1, PT, R12.reuse, 0x10, PT ;  /* 0x000000100c00780c */ /* 0x040fe20003f26070 */
[----:B------:R-:W-:Y:S01]  /*0850*/  BSSY.RECONVERGENT B1, `(.L_x_47) ;  /* 0x0000031000017945 */ /* 0x000fe20003800200 */
[----:B------:R-:W-:Y:S02]  /*0860*/  LOP3.LUT R25, R12, 0xf, RZ, 0xc0, !PT ;  /* 0x0000000f0c197812 */ /* 0x000fe400078ec0ff */
[----:B------:R-:W-:Y:S02]  /*0870*/  CS2R R8, SRZ ;  /* 0x0000000000087805 */ /* 0x000fe4000001ff00 */
[----:B------:R-:W-:-:S07]  /*0880*/  ISETP.NE.AND P0, PT, R25, RZ, PT ;  /* 0x000000ff1900720c */ /* 0x000fce0003f05270 */
[----:B------:R-:W-:Y:S06]  /*0890*/  @!P1 BRA `(.L_x_48) ;  /* 0x0000000000b09947 */ /* 0x000fec0003800000 */
[----:B------:R-:W2:Y:S01]  /*08a0*/  LDC.64 R2, c[0x0][0x380] ;  /* 0x0000e000ff027b82 */ /* 0x000ea20000000a00 */
[----:B------:R-:W-:Y:S01]  /*08b0*/  LOP3.LUT R8, R12, 0xfffffff0, RZ, 0xc0, !PT ;  /* 0xfffffff00c087812 */ /* 0x000fe200078ec0ff */
[----:B------:R-:W-:-:S04]  /*08c0*/  HFMA2 R9, -RZ, RZ, 0, 0 ;  /* 0x00000000ff097431 */ /* 0x000fc800000001ff */
[----:B------:R-:W-:Y:S02]  /*08d0*/  IMAD.MOV R13, RZ, RZ, -R8 ;  /* 0x000000ffff0d7224 */ /* 0x000fe400078e0a08 */
[----:B--2---:R-:W-:-:S03]  /*08e0*/  IMAD.WIDE.U32 R2, R10, 0x10, R2 ;  /* 0x000000100a027825 */ /* 0x004fc600078e0002 */
[----:B------:R-:W-:-:S05]  /*08f0*/  IADD3 R2, P1, PT, R2, 0x88, RZ ;  /* 0x0000008802027810 */ /* 0x000fca0007f3e0ff */
[----:B------:R-:W-:-:S08]  /*0900*/  IMAD.X R3, RZ, RZ, R3, P1 ;  /* 0x000000ffff037224 */ /* 0x000fd000008e0603 */
.L_x_49:
[----:B------:R-:W2:Y:S04]  /*0910*/  LDG.E.U16 R24, desc[UR8][R2.64+-0x80] ;  /* 0xffff800802187981 */ /* 0x000ea8000c1e1500 */
[----:B------:R-:W3:Y:S04]  /*0920*/  LDG.E.U16 R27, desc[UR8][R2.64+-0x70] ;  /* 0xffff9008021b7981 */ /* 0x000ee8000c1e1500 */
[----:B------:R-:W4:Y:S04]  /*0930*/  LDG.E.U16 R23, desc[UR8][R2.64+-0x60] ;  /* 0xffffa00802177981 */ /* 0x000f28000c1e1500 */
[----:B------:R-:W4:Y:S04]  /*0940*/  LDG.E.U16 R22, desc[UR8][R2.64+-0x50] ;  /* 0xffffb00802167981 */ /* 0x000f28000c1e1500 */
[----:B------:R-:W4:Y:S04]  /*0950*/  LDG.E.U16 R14, desc[UR8][R2.64+-0x40] ;  /* 0xffffc008020e7981 */ /* 0x000f28000c1e1500 */
[----:B------:R-:W4:Y:S04]  /*0960*/  LDG.E.U16 R21, desc[UR8][R2.64+-0x30] ;  /* 0xffffd00802157981 */ /* 0x000f28000c1e1500 */
[----:B0-----:R-:W4:Y:S04]  /*0970*/  LDG.E.U16 R20, desc[UR8][R2.64+-0x20] ;  /* 0xffffe00802147981 */ /* 0x001f28000c1e1500 */
[----:B------:R-:W4:Y:S04]  /*0980*/  LDG.E.U16 R19, desc[UR8][R2.64+-0x10] ;  /* 0xfffff00802137981 */ /* 0x000f28000c1e1500 */
[----:B------:R-:W4:Y:S04]  /*0990*/  LDG.E.U16 R18, desc[UR8][R2.64] ;  /* 0x0000000802127981 */ /* 0x000f28000c1e1500 */
[----:B------:R-:W4:Y:S04]  /*09a0*/  LDG.E.U16 R17, desc[UR8][R2.64+0x10] ;  /* 0x0000100802117981 */ /* 0x000f28000c1e1500 */
[----:B------:R-:W4:Y:S04]  /*09b0*/  LDG.E.U16 R16, desc[UR8][R2.64+0x20] ;  /* 0x0000200802107981 */ /* 0x000f28000c1e1500 */
[----:B------:R-:W4:Y:S01]  /*09c0*/  LDG.E.U16 R15, desc[UR8][R2.64+0x30] ;  /* 0x00003008020f7981 */ /* 0x000f22000c1e1500 */
[----:B--2---:R-:W-:-:S03]  /*09d0*/  IMAD R24, R24, R24, R9 ;  /* 0x0000001818187224 */ /* 0x004fc600078e0209 */
[----:B------:R-:W2:Y:S01]  /*09e0*/  LDG.E.U16 R9, desc[UR8][R2.64+0x40] ;  /* 0x0000400802097981 */ /* 0x000ea2000c1e1500 */
[----:B---3--:R-:W-:-:S03]  /*09f0*/  IMAD R26, R27, R27, R24 ;  /* 0x0000001b1b1a7224 */ /* 0x008fc600078e0218 */
[----:B------:R-:W3:Y:S01]  /*0a00*/  LDG.E.U16 R24, desc[UR8][R2.64+0x50] ;  /* 0x0000500802187981 */ /* 0x000ee2000c1e1500 */
[----:B----4-:R-:W-:-:S03]  /*0a10*/  IMAD R27, R23, R23, R26 ;  /* 0x00000017171b7224 */ /* 0x010fc600078e021a */
[----:B------:R-:W4:Y:S01]  /*0a20*/  LDG.E.U16 R23, desc[UR8][R2.64+0x60] ;  /* 0x0000600802177981 */ /* 0x000f22000c1e1500 */
[----:B------:R-:W-:-:S03]  /*0a30*/  IMAD R27, R22, R22, R27 ;  /* 0x00000016161b7224 */ /* 0x000fc600078e021b */
[----:B------:R0:W4:Y:S01]  /*0a40*/  LDG.E.U16 R22, desc[UR8][R2.64+0x70] ;  /* 0x0000700802167981 */ /* 0x000122000c1e1500 */
[----:B------:R-:W-:Y:S01]  /*0a50*/  IADD3 R13, PT, PT, R13, 0x10, RZ ;  /* 0x000000100d0d7810 */ /* 0x000fe20007ffe0ff */
[----:B------:R-:W-:-:S03]  /*0a60*/  IMAD R14, R14, R14, R27 ;  /* 0x0000000e0e0e7224 */ /* 0x000fc600078e021b */
[----:B------:R-:W-:Y:S01]  /*0a70*/  ISETP.NE.AND P1, PT, R13, RZ, PT ;  /* 0x000000ff0d00720c */ /* 0x000fe20003f25270 */
[----:B------:R-:W-:-:S04]  /*0a80*/  IMAD R21, R21, R21, R14 ;  /* 0x0000001515157224 */ /* 0x000fc800078e020e */
[----:B------:R-:W-:Y:S01]  /*0a90*/  IMAD R20, R20, R20, R21 ;  /* 0x0000001414147224 */ /* 0x000fe200078e0215 */
[----:B0-----:R-:W-:-:S03]  /*0aa0*/  IADD3 R2, P2, PT, R2, 0x100, RZ ;  /* 0x0000010002027810 */ /* 0x001fc60007f5e0ff */
[----:B------:R-:W-:Y:S02]  /*0ab0*/  IMAD R19, R19, R19, R20 ;  /* 0x0000001313137224 */ /* 0x000fe400078e0214 */
[----:B------:R-:W-:Y:S02]  /*0ac0*/  IMAD.X R3, RZ, RZ, R3, P2 ;  /* 0x000000ffff037224 */ /* 0x000fe400010e0603 */
[----:B------:R-:W-:-:S04]  /*0ad0*/  IMAD R18, R18, R18, R19 ;  /* 0x0000001212127224 */ /* 0x000fc800078e0213 */
[----:B------:R-:W-:-:S04]  /*0ae0*/  IMAD R17, R17, R17, R18 ;  /* 0x0000001111117224 */ /* 0x000fc800078e0212 */
[----:B------:R-:W-:-:S04]  /*0af0*/  IMAD R16, R16, R16, R17 ;  /* 0x0000001010107224 */ /* 0x000fc800078e0211 */
[----:B------:R-:W-:-:S04]  /*0b00*/  IMAD R16, R15, R15, R16 ;  /* 0x0000000f0f107224 */ /* 0x000fc800078e0210 */
[----:B--2---:R-:W-:-:S04]  /*0b10*/  IMAD R9, R9, R9, R16 ;  /* 0x0000000909097224 */ /* 0x004fc800078e0210 */
[----:B---3--:R-:W-:-:S04]  /*0b20*/  IMAD R24, R24, R24, R9 ;  /* 0x0000001818187224 */ /* 0x008fc800078e0209 */
[----:B----4-:R-:W-:-:S04]  /*0b30*/  IMAD R9, R23, R23, R24 ;  /* 0x0000001717097224 */ /* 0x010fc800078e0218 */
[----:B------:R-:W-:Y:S01]  /*0b40*/  IMAD R9, R22, R22, R9 ;  /* 0x0000001616097224 */ /* 0x000fe200078e0209 */
[----:B------:R-:W-:Y:S06]  /*0b50*/  @P1 BRA `(.L_x_49) ;  /* 0xfffffffc006c1947 */ /* 0x000fec000383ffff */
.L_x_48:
[----:B------:R-:W-:Y:S05]  /*0b60*/  BSYNC.RECONVERGENT B1 ;  /* 0x0000000000017941 */ /* 0x000fea0003800200 */
.L_x_47:
[----:B------:R-:W-:Y:S04]  /*0b70*/  BSSY.RECONVERGENT B1, `(.L_x_50) ;  /* 0x000003b000017945 */ /* 0x000fe80003800200 */
[----:B------:R-:W-:Y:S05]  /*0b80*/  @!P0 BRA `(.L_x_51) ;  /* 0x0000000000e48947 */ /* 0x000fea0003800000 */
[----:B------:R-:W2:Y:S01]  /*0b90*/  LDC.64 R2, c[0x0][0x380] ;  /* 0x0000e000ff027b82 */ /* 0x000ea20000000a00 */
[----:B------:R-:W-:Y:S01]  /*0ba0*/  ISETP.GE.U32.AND P0, PT, R25, 0x8, PT ;  /* 0x000000081900780c */ /* 0x000fe20003f06070 */
[----:B------:R-:W-:Y:S01]  /*0bb0*/  BSSY.RECONVERGENT B2, `(.L_x_52) ;  /* 0x0000017000027945 */ /* 0x000fe20003800200 */
[----:B------:R-:W-:-:S04]  /*0bc0*/  LOP3.LUT R21, R12, 0x7, RZ, 0xc0, !PT ;  /* 0x000000070c157812 */ /* 0x000fc800078ec0ff */
[----:B------:R-:W-:Y:S01]  /*0bd0*/  ISETP.NE.AND P1, PT, R21, RZ, PT ;  /* 0x000000ff1500720c */ /* 0x000fe20003f25270 */
[----:B--2---:R-:W-:-:S06]  /*0be0*/  IMAD.WIDE.U32 R14, R10, 0x10, R2 ;  /* 0x000000100a0e7825 */ /* 0x004fcc00078e0002 */
[----:B------:R-:W-:Y:S06]  /*0bf0*/  @!P0 BRA `(.L_x_53) ;  /* 0x0000000000488947 */ /* 0x000fec0003800000 */
[----:B------:R-:W-:-:S05]  /*0c00*/  IMAD.WIDE.U32 R16, R8, 0x10, R14 ;  /* 0x0000001008107825 */ /* 0x000fca00078e000e */
[----:B0-----:R-:W2:Y:S04]  /*0c10*/  LDG.E.U16 R20, desc[UR8][R16.64+0x8] ;  /* 0x0000080810147981 */ /* 0x001ea8000c1e1500 */
[----:B------:R-:W3:Y:S04]  /*0c20*/  LDG.E.U16 R22, desc[UR8][R16.64+0x18] ;  /* 0x0000180810167981 */ /* 0x000ee8000c1e1500 */
[----:B------:R-:W4:Y:S04]  /*0c30*/  LDG.E.U16 R24, desc[UR8][R16.64+0x28] ;  /* 0x0000280810187981 */ /* 0x000f28000c1e1500 */
[----:B------:R-:W4:Y:S04]  /*0c40*/  LDG.E.U16 R26, desc[UR8][R16.64+0x38] ;  /* 0x00003808101a7981 */ /* 0x000f28000c1e1500 */
[----:B------:R-:W4:Y:S04]  /*0c50*/  LDG.E.U16 R28, desc[UR8][R16.64+0x48] ;  /* 0x00004808101c7981 */ /* 0x000f28000c1e1500 */
[----:B------:R-:W4:Y:S04]  /*0c60*/  LDG.E.U16 R18, desc[UR8][R16.64+0x58] ;  /* 0x0000580810127981 */ /* 0x000f28000c1e1500 */
[----:B------:R-:W4:Y:S04]  /*0c70*/  LDG.E.U16 R13, desc[UR8][R16.64+0x68] ;  /* 0x00006808100d7981 */ /* 0x000f28000c1e1500 */
[----:B------:R-:W4:Y:S01]  /*0c80*/  LDG.E.U16 R19, desc[UR8][R16.64+0x78] ;  /* 0x0000780810137981 */ /* 0x000f22000c1e1500 */
[----:B------:R-:W-:-:S02]  /*0c90*/  VIADD R8, R8, 0x8 ;  /* 0x0000000808087836 */ /* 0x000fc40000000000 */
[----:B--2---:R-:W-:-:S04]  /*0ca0*/  IMAD R9, R20, R20, R9 ;  /* 0x0000001414097224 */ /* 0x004fc800078e0209 */
[----:B---3--:R-:W-:-:S04]  /*0cb0*/  IMAD R9, R22, R22, R9 ;  /* 0x0000001616097224 */ /* 0x008fc800078e0209 */
[----:B----4-:R-:W-:-:S04]  /*0cc0*/  IMAD R9, R24, R24, R9 ;  /* 0x0000001818097224 */ /* 0x010fc800078e0209 */
[----:B------:R-:W-:-:S04]  /*0cd0*/  IMAD R9, R26, R26, R9 ;  /* 0x0000001a1a097224 */ /* 0x000fc800078e0209 */
[----:B------:R-:W-:-:S04]  /*0ce0*/  IMAD R9, R28, R28, R9 ;  /* 0x0000001c1c097224 */ /* 0x000fc800078e0209 */
[----:B------:R-:W-:-:S04]  /*0cf0*/  IMAD R18, R18, R18, R9 ;  /* 0x0000001212127224 */ /* 0x000fc800078e0209 */
[----:B------:R-:W-:-:S04]  /*0d00*/  IMAD R18, R13, R13, R18 ;  /* 0x0000000d0d127224 */ /* 0x000fc800078e0212 */
[----:B------:R-:W-:-:S07]  /*0d10*/  IMAD R9, R19, R19, R18 ;  /* 0x0000001313097224 */ /* 0x000fce00078e0212 */
.L_x_53:
[----:B------:R-:W-:Y:S05]  /*0d20*/  BSYNC.RECONVERGENT B2 ;  /* 0x0000000000027941 */ /* 0x000fea0003800200 */
.L_x_52:
[----:B------:R-:W-:Y:S05]  /*0d30*/  @!P1 BRA `(.L_x_51) ;  /* 0x0000000000789947 */ /* 0x000fea0003800000 */
[----:B------:R-:W-:Y:S01]  /*0d40*/  ISETP.GE.U32.AND P0, PT, R21, 0x4, PT ;  /* 0x000000041500780c */ /* 0x000fe20003f06070 */
[----:B------:R-:W-:Y:S01]  /*0d50*/  BSSY.RECONVERGENT B2, `(.L_x_54) ;  /* 0x000000e000027945 */ /* 0x000fe20003800200 */
[----:B------:R-:W-:-:S04]  /*0d60*/  LOP3.LUT R12, R12, 0x3, RZ, 0xc0, !PT ;  /* 0x000000030c0c7812 */ /* 0x000fc800078ec0ff */
[----:B------:R-:W-:-:S07]  /*0d70*/  ISETP.NE.AND P1, PT, R12, RZ, PT ;  /* 0x000000ff0c00720c */ /* 0x000fce0003f25270 */
[----:B------:R-:W-:Y:S06]  /*0d80*/  @!P0 BRA `(.L_x_55) ;  /* 0x0000000000288947 */ /* 0x000fec0003800000 */
[----:B------:R-:W-:-:S05]  /*0d90*/  IMAD.WIDE.U32 R14, R8, 0x10, R14 ;  /* 0x00000010080e7825 */ /* 0x000fca00078e000e */
[----:B------:R-:W2:Y:S04]  /*0da0*/  LDG.E.U16 R16, desc[UR8][R14.64+0x8] ;  /* 0x000008080e107981 */ /* 0x000ea8000c1e1500 */
[----:B------:R-:W3:Y:S04]  /*0db0*/  LDG.E.U16 R18, desc[UR8][R14.64+0x18] ;  /* 0x000018080e127981 */ /* 0x000ee8000c1e1500 */
[----:B0-----:R-:W4:Y:S04]  /*0dc0*/  LDG.E.U16 R20, desc[UR8][R14.64+0x28] ;  /* 0x000028080e147981 */ /* 0x001f28000c1e1500 */
[----:B------:R-:W4:Y:S01]  /*0dd0*/  LDG.E.U16 R22, desc[UR8][R14.64+0x38] ;  /* 0x000038080e167981 */ /* 0x000f22000c1e1500 */
[----:B------:R-:W-:Y:S01]  /*0de0*/  IADD3 R8, PT, PT, R8, 0x4, RZ ;  /* 0x0000000408087810 */ /* 0x000fe20007ffe0ff */
[----:B--2---:R-:W-:-:S04]  /*0df0*/  IMAD R9, R16, R16, R9 ;  /* 0x0000001010097224 */ /* 0x004fc800078e0209 */
[----:B---3--:R-:W-:-:S04]  /*0e00*/  IMAD R9, R18, R18, R9 ;  /* 0x0000001212097224 */ /* 0x008fc800078e0209 */
[----:B----4-:R-:W-:-:S04]  /*0e10*/  IMAD R9, R20, R20, R9 ;  /* 0x0000001414097224 */ /* 0x010fc800078e0209 */
[----:B------:R-:W-:-:S07]  /*0e20*/  IMAD R9, R22, R22, R9 ;  /* 0x0000001616097224 */ /* 0x000fce00078e0209 */
.L_x_55:
[----:B------:R-:W-:Y:S05]  /*0e30*/  BSYNC.RECONVERGENT B2 ;  /* 0x0000000000027941 */ /* 0x000fea0003800200 */
.L_x_54:
[----:B------:R-:W-:Y:S05]  /*0e40*/  @!P1 BRA `(.L_x_51) ;  /* 0x0000000000349947 */ /* 0x000fea0003800000 */
[----:B------:R-:W-:-:S04]  /*0e50*/  IMAD.WIDE.U32 R2, R8, 0x10, R2 ;  /* 0x0000001008027825 */ /* 0x000fc800078e0002 */
[----:B------:R-:W-:Y:S02]  /*0e60*/  IMAD.MOV R8, RZ, RZ, -R12 ;  /* 0x000000ffff087224 */ /* 0x000fe400078e0a0c */
[----:B------:R-:W-:-:S03]  /*0e70*/  IMAD.WIDE.U32 R2, R10, 0x10, R2 ;  /* 0x000000100a027825 */ /* 0x000fc600078e0002 */
[----:B------:R-:W-:-:S05]  /*0e80*/  IADD3 R10, P0, PT, R2, 0x8, RZ ;  /* 0x00000008020a7810 */ /* 0x000fca0007f1e0ff */
[----:B------:R-:W-:-:S08]  /*0e90*/  IMAD.X R3, RZ, RZ, R3, P0 ;  /* 0x000000ffff037224 */ /* 0x000fd000000e0603 */
.L_x_56:
[----:B------:R-:W-:-:S06]  /*0ea0*/  MOV R2, R10 ;  /* 0x0000000a00027202 */ /* 0x000fcc0000000f00 */
[----:B------:R2:W3:Y:S01]  /*0eb0*/  LDG.E.U16 R2, desc[UR8][R2.64] ;  /* 0x0000000802027981 */ /* 0x0004e2000c1e1500 */
[----:B------:R-:W-:Y:S01]  /*0ec0*/  VIADD R8, R8, 0x1 ;  /* 0x0000000108087836 */ /* 0x000fe20000000000 */
[----:B------:R-:W-:-:S04]  /*0ed0*/  IADD3 R10, P1, PT, R10, 0x10, RZ ;  /* 0x000000100a0a7810 */ /* 0x000fc80007f3e0ff */
[----:B------:R-:W-:Y:S01]  /*0ee0*/  ISETP.NE.AND P0, PT, R8, RZ, PT ;  /* 0x000000ff0800720c */ /* 0x000fe20003f05270 */
[----:B--2---:R-:W-:Y:S02]  /*0ef0*/  IMAD.X R3, RZ, RZ, R3, P1 ;  /* 0x000000ffff037224 */ /* 0x004fe400008e0603 */
[----:B---3--:R-:W-:-:S10]  /*0f00*/  IMAD R9, R2, R2, R9 ;  /* 0x0000000202097224 */ /* 0x008fd400078e0209 */
[----:B------:R-:W-:Y:S05]  /*0f10*/  @P0 BRA `(.L_x_56) ;  /* 0xfffffffc00e00947 */ /* 0x000fea000383ffff */
.L_x_51:
[----:B------:R-:W-:Y:S05]  /*0f20*/  BSYNC.RECONVERGENT B1 ;  /* 0x0000000000017941 */ /* 0x000fea0003800200 */
.L_x_50:
[----:B------:R2:W3:Y:S02]  /*0f30*/  I2F.F64.U32 R2, R9 ;  /* 0x0000000900027312 */ /* 0x0004e40000201800 */
.L_x_46:
[----:B------:R-:W-:Y:S05]  /*0f40*/  BSYNC.RECONVERGENT B0 ;  /* 0x0000000000007941 */ /* 0x000fea0003800200 */
.L_x_45:
[----:B-----5:R-:W-:Y:S01]  /*0f50*/  ISETP.NE.AND P0, PT, R11, RZ, PT ;  /* 0x000000ff0b00720c */ /* 0x020fe20003f05270 */
[----:B------:R-:W-:Y:S01]  /*0f60*/  BSSY.RECONVERGENT B0, `(.L_x_57) ;  /* 0x0000074000007945 */ /* 0x000fe20003800200 */
[----:B------:R-:W-:-:S11]  /*0f70*/  CS2R R16, SRZ ;  /* 0x0000000000107805 */ /* 0x000fd6000001ff00 */
[----:B------:R-:W-:Y:S05]  /*0f80*/  @!P0 BRA `(.L_x_58) ;  /* 0x0000000400c48947 */ /* 0x000fea0003800000 */
[C---:B------:R-:W-:Y:S01]  /*0f90*/  ISETP.GE.U32.AND P1, PT, R11.reuse, 0x10, PT ;  /* 0x000000100b00780c */ /* 0x040fe20003f26070 */
[----:B------:R-:W-:Y:S01]  /*0fa0*/  BSSY.RECONVERGENT B1, `(.L_x_59) ;  /* 0x0000032000017945 */ /* 0x000fe20003800200 */
[----:B------:R-:W-:Y:S01]  /*0fb0*/  LOP3.LUT R25, R11, 0xf, RZ, 0xc0, !PT ;  /* 0x0000000f0b197812 */ /* 0x000fe200078ec0ff */
[----:B------:R-:W-:Y:S02]  /*0fc0*/  HFMA2 R12, -RZ, RZ, 0, 0 ;  /* 0x00000000ff0c7431 */ /* 0x000fe400000001ff */
[----:B------:R-:W-:Y:S01]  /*0fd0*/  IMAD.MOV.U32 R10, RZ, RZ, RZ ;  /* 0x000000ffff0a7224 */ /* 0x000fe200078e00ff */
[----:B------:R-:W-:-:S07]  /*0fe0*/  ISETP.NE.AND P0, PT, R25, RZ, PT ;  /* 0x000000ff1900720c */ /* 0x000fce0003f05270 */
[----:B------:R-:W-:Y:S06]  /*0ff0*/  @!P1 BRA `(.L_x_60) ;  /* 0x0000000000b09947 */ /* 0x000fec0003800000 */
[----:B--2---:R-:W2:Y:S01]  /*1000*/  LDC.64 R8, c[0x0][0x380] ;  /* 0x0000e000ff087b82 */ /* 0x004ea20000000a00 */
[----:B------:R-:W-:Y:S01]  /*1010*/  LOP3.LUT R10, R11, 0xfffffff0, RZ, 0xc0, !PT ;  /* 0xfffffff00b0a7812 */ /* 0x000fe200078ec0ff */
[----:B------:R-:W-:-:S03]  /*1020*/  IMAD.MOV.U32 R12, RZ, RZ, RZ ;  /* 0x000000ffff0c7224 */ /* 0x000fc600078e00ff */
[----:B------:R-:W-:Y:S01]  /*1030*/  IADD3 R13, PT, PT, -R10, RZ, RZ ;  /* 0x000000ff0a0d7210 */ /* 0x000fe20007ffe1ff */
[----:B--2---:R-:W-:-:S03]  /*1040*/  IMAD.WIDE.U32 R8, R5, 0x10, R8 ;  /* 0x0000001005087825 */ /* 0x004fc600078e0008 */
[----:B------:R-:W-:-:S05]  /*1050*/  IADD3 R8, P1, PT, R8, 0x88, RZ ;  /* 0x0000008808087810 */ /* 0x000fca0007f3e0ff */
[----:B------:R-:W-:-:S08]  /*1060*/  IMAD.X R9, RZ, RZ, R9, P1 ;  /* 0x000000ffff097224 */ /* 0x000fd000008e0609 */
.L_x_61:
[----:B------:R-:W2:Y:S04]  /*1070*/  LDG.E.U16 R27, desc[UR8][R8.64+-0x80] ;  /* 0xffff8008081b7981 */ /* 0x000ea8000c1e1500 */
[----:B------:R-:W4:Y:S04]  /*1080*/  LDG.E.U16 R24, desc[UR8][R8.64+-0x70] ;  /* 0xffff900808187981 */ /* 0x000f28000c1e1500 */
[----:B------:R-:W5:Y:S04]  /*1090*/  LDG.E.U16 R23, desc[UR8][R8.64+-0x60] ;  /* 0xffffa00808177981 */ /* 0x000f68000c1e1500 */
[----:B------:R-:W3:Y:S04]  /*10a0*/  LDG.E.U16 R22, desc[UR8][R8.64+-0x50] ;  /* 0xffffb00808167981 */ /* 0x000ee8000c1e1500 */
[----:B------:R-:W3:Y:S04]  /*10b0*/  LDG.E.U16 R14, desc[UR8][R8.64+-0x40] ;  /* 0xffffc008080e7981 */ /* 0x000ee8000c1e1500 */
[----:B------:R-:W3:Y:S04]  /*10c0*/  LDG.E.U16 R21, desc[UR8][R8.64+-0x30] ;  /* 0xffffd00808157981 */ /* 0x000ee8000c1e1500 */
[----:B0-----:R-:W3:Y:S04]  /*10d0*/  LDG.E.U16 R20, desc[UR8][R8.64+-0x20] ;  /* 0xffffe00808147981 */ /* 0x001ee8000c1e1500 */
[----:B------:R-:W3:Y:S04]  /*10e0*/  LDG.E.U16 R19, desc[UR8][R8.64+-0x10] ;  /* 0xfffff00808137981 */ /* 0x000ee8000c1e1500 */
[----:B------:R-:W3:Y:S04]  /*10f0*/  LDG.E.U16 R18, desc[UR8][R8.64] ;  /* 0x0000000808127981 */ /* 0x000ee8000c1e1500 */
[----:B------:R-:W3:Y:S04]  /*1100*/  LDG.E.U16 R17, desc[UR8][R8.64+0x10] ;  /* 0x0000100808117981 */ /* 0x000ee8000c1e1500 */
[----:B------:R-:W3:Y:S04]  /*1110*/  LDG.E.U16 R16, desc[UR8][R8.64+0x20] ;  /* 0x0000200808107981 */ /* 0x000ee8000c1e1500 */
[----:B------:R-:W3:Y:S01]  /*1120*/  LDG.E.U16 R15, desc[UR8][R8.64+0x30] ;  /* 0x00003008080f7981 */ /* 0x000ee2000c1e1500 */
[----:B--2---:R-:W-:-:S03]  /*1130*/  IMAD R27, R27, R27, R12 ;  /* 0x0000001b1b1b7224 */ /* 0x004fc600078e020c */
[----:B------:R-:W2:Y:S01]  /*1140*/  LDG.E.U16 R12, desc[UR8][R8.64+0x40] ;  /* 0x00004008080c7981 */ /* 0x000ea2000c1e1500 */
[----:B----4-:R-:W-:-:S03]  /*1150*/  IMAD R26, R24, R24, R27 ;  /* 0x00000018181a7224 */ /* 0x010fc600078e021b */
[----:B------:R-:W4:Y:S01]  /*1160*/  LDG.E.U16 R24, desc[UR8][R8.64+0x50] ;  /* 0x0000500808187981 */ /* 0x000f22000c1e1500 */
[----:B-----5:R-:W-:-:S03]  /*1170*/  IMAD R27, R23, R23, R26 ;  /* 0x00000017171b7224 */ /* 0x020fc600078e021a */
[----:B------:R-:W5:Y:S01]  /*1180*/  LDG.E.U16 R23, desc[UR8][R8.64+0x60] ;  /* 0x0000600808177981 */ /* 0x000f62000c1e1500 */
[----:B---3--:R-:W-:-:S03]  /*1190*/  IMAD R27, R22, R22, R27 ;  /* 0x00000016161b7224 */ /* 0x008fc600078e021b */
[----:B------:R0:W3:Y:S01]  /*11a0*/  LDG.E.U16 R22, desc[UR8][R8.64+0x70] ;  /* 0x0000700808167981 */ /* 0x0000e2000c1e1500 */
[----:B------:R-:W-:Y:S02]  /*11b0*/  VIADD R13, R13, 0x10 ;  /* 0x000000100d0d7836 */ /* 0x000fe40000000000 */
[----:B------:R-:W-:-:S03]  /*11c0*/  IMAD R14, R14, R14, R27 ;  /* 0x0000000e0e0e7224 */ /* 0x000fc600078e021b */
[----:B------:R-:W-:Y:S01]  /*11d0*/  ISETP.NE.AND P1, PT, R13, RZ, PT ;  /* 0x000000ff0d00720c */ /* 0x000fe20003f25270 */
[----:B------:R-:W-:Y:S01]  /*11e0*/  IMAD R21, R21, R21, R14 ;  /* 0x0000001515157224 */ /* 0x000fe200078e020e */
[----:B0-----:R-:W-:-:S03]  /*11f0*/  IADD3 R8, P2, PT, R8, 0x100, RZ ;  /* 0x0000010008087810 */ /* 0x001fc60007f5e0ff */
[----:B------:R-:W-:Y:S01]  /*1200*/  IMAD R20, R20, R20, R21 ;  /* 0x0000001414147224 */ /* 0x000fe200078e0215 */
[----:B------:R-:W-:-:S03]  /*1210*/  IADD3.X R9, PT, PT, RZ, R9, RZ, P2, !PT ;  /* 0x00000009ff097210 */ /* 0x000fc600017fe4ff */
[----:B------:R-:W-:-:S04]  /*1220*/  IMAD R19, R19, R19, R20 ;  /* 0x0000001313137224 */ /* 0x000fc800078e0214 */
[----:B------:R-:W-:-:S04]  /*1230*/  IMAD R18, R18, R18, R19 ;  /* 0x0000001212127224 */ /* 0x000fc800078e0213 */
[----:B------:R-:W-:-:S04]  /*1240*/  IMAD R17, R17, R17, R18 ;  /* 0x0000001111117224 */ /* 0x000fc800078e0212 */
[----:B------:R-:W-:-:S04]  /*1250*/  IMAD R16, R16, R16, R17 ;  /* 0x0000001010107224 */ /* 0x000fc800078e0211 */
[----:B------:R-:W-:-:S04]  /*1260*/  IMAD R15, R15, R15, R16 ;  /* 0x0000000f0f0f7224 */ /* 0x000fc800078e0210 */
[----:B--2---:R-:W-:-:S04]  /*1270*/  IMAD R15, R12, R12, R15 ;  /* 0x0000000c0c0f7224 */ /* 0x004fc800078e020f */
[----:B----4-:R-:W-:-:S04]  /*1280*/  IMAD R24, R24, R24, R15 ;  /* 0x0000001818187224 */ /* 0x010fc800078e020f */
[----:B-----5:R-:W-:-:S04]  /*1290*/  IMAD R23, R23, R23, R24 ;  /* 0x0000001717177224 */ /* 0x020fc800078e0218 */
[----:B---3--:R-:W-:Y:S01]  /*12a0*/  IMAD R12, R22, R22, R23 ;  /* 0x00000016160c7224 */ /* 0x008fe200078e0217 */
[----:B------:R-:W-:Y:S06]  /*12b0*/  @P1 BRA `(.L_x_61) ;  /* 0xfffffffc006c1947 */ /* 0x000fec000383ffff */
.L_x_60:
[----:B------:R-:W-:Y:S05]  /*12c0*/  BSYNC.RECONVERGENT B1 ;  /* 0x0000000000017941 */ /* 0x000fea0003800200 */
.L_x_59:
[----:B------:R-:W-:Y:S04]  /*12d0*/  BSSY.RECONVERGENT B1, `(.L_x_62) ;  /* 0x000003b000017945 */ /* 0x000fe80003800200 */
[----:B------:R-:W-:Y:S05]  /*12e0*/  @!P0 BRA `(.L_x_63) ;  /* 0x0000000000e48947 */ /* 0x000fea0003800000 */
[----:B--2---:R-:W2:Y:S01]  /*12f0*/  LDC.64 R8, c[0x0][0x380] ;  /* 0x0000e000ff087b82 */ /* 0x004ea20000000a00 */
[----:B------:R-:W-:Y:S01]  /*1300*/  ISETP.GE.U32.AND P0, PT, R25, 0x8, PT ;  /* 0x000000081900780c */ /* 0x000fe20003f06070 */
[----:B------:R-:W-:Y:S01]  /*1310*/  BSSY.RECONVERGENT B2, `(.L_x_64) ;  /* 0x0000017000027945 */ /* 0x000fe20003800200 */
[----:B0-----:R-:W-:-:S04]  /*1320*/  LOP3.LUT R20, R11, 0x7, RZ, 0xc0, !PT ;  /* 0x000000070b147812 */ /* 0x001fc800078ec0ff */
[----:B------:R-:W-:Y:S01]  /*1330*/  ISETP.NE.AND P1, PT, R20, RZ, PT ;  /* 0x000000ff1400720c */ /* 0x000fe20003f25270 */
[----:B--2---:R-:W-:-:S06]  /*1340*/  IMAD.WIDE.U32 R14, R5, 0x10, R8 ;  /* 0x00000010050e7825 */ /* 0x004fcc00078e0008 */
[----:B------:R-:W-:Y:S06]  /*1350*/  @!P0 BRA `(.L_x_65) ;  /* 0x0000000000488947 */ /* 0x000fec0003800000 */
[----:B------:R-:W-:-:S05]  /*1360*/  IMAD.WIDE.U32 R16, R10, 0x10, R14 ;  /* 0x000000100a107825 */ /* 0x000fca00078e000e */
[----:B------:R-:W2:Y:S04]  /*1370*/  LDG.E.U16 R21, desc[UR8][R16.64+0x8] ;  /* 0x0000080810157981 */ /* 0x000ea8000c1e1500 */
[----:B------:R-:W4:Y:S04]  /*1380*/  LDG.E.U16 R23, desc[UR8][R16.64+0x18] ;  /* 0x0000180810177981 */ /* 0x000f28000c1e1500 */
[----:B------:R-:W5:Y:S04]  /*1390*/  LDG.E.U16 R25, desc[UR8][R16.64+0x28] ;  /* 0x0000280810197981 */ /* 0x000f68000c1e1500 */
[----:B------:R-:W3:Y:S04]  /*13a0*/  LDG.E.U16 R27, desc[UR8][R16.64+0x38] ;  /* 0x00003808101b7981 */ /* 0x000ee8000c1e1500 */
[----:B------:R-:W3:Y:S04]  /*13b0*/  LDG.E.U16 R29, desc[UR8][R16.64+0x48] ;  /* 0x00004808101d7981 */ /* 0x000ee8000c1e1500 */
[----:B------:R-:W3:Y:S04]  /*13c0*/  LDG.E.U16 R18, desc[UR8][R16.64+0x58] ;  /* 0x0000580810127981 */ /* 0x000ee8000c1e1500 */
[----:B------:R-:W3:Y:S04]  /*13d0*/  LDG.E.U16 R13, desc[UR8][R16.64+0x68] ;  /* 0x00006808100d7981 */ /* 0x000ee8000c1e1500 */
[----:B------:R-:W3:Y:S01]  /*13e0*/  LDG.E.U16 R19, desc[UR8][R16.64+0x78] ;  /* 0x0000780810137981 */ /* 0x000ee2000c1e1500 */
[----:B------:R-:W-:-:S02]  /*13f0*/  VIADD R10, R10, 0x8 ;  /* 0x000000080a0a7836 */ /* 0x000fc40000000000 */
[----:B--2---:R-:W-:-:S04]  /*1400*/  IMAD R12, R21, R21, R12 ;  /* 0x00000015150c7224 */ /* 0x004fc800078e020c */
[----:B----4-:R-:W-:-:S04]  /*1410*/  IMAD R12, R23, R23, R12 ;  /* 0x00000017170c7224 */ /* 0x010fc800078e020c */
[----:B-----5:R-:W-:-:S04]  /*1420*/  IMAD R12, R25, R25, R12 ;  /* 0x00000019190c7224 */ /* 0x020fc800078e020c */
[----:B---3--:R-:W-:-:S04]  /*1430*/  IMAD R12, R27, R27, R12 ;  /* 0x0000001b1b0c7224 */ /* 0x008fc800078e020c */
[----:B------:R-:W-:-:S04]  /*1440*/  IMAD R29, R29, R29, R12 ;  /* 0x0000001d1d1d7224 */ /* 0x000fc800078e020c */
[----:B------:R-:W-:-:S04]  /*1450*/  IMAD R18, R18, R18, R29 ;  /* 0x0000001212127224 */ /* 0x000fc800078e021d */
[----:B------:R-:W-:-:S04]  /*1460*/  IMAD R18, R13, R13, R18 ;  /* 0x0000000d0d127224 */ /* 0x000fc800078e0212 */
[----:B------:R-:W-:-:S07]  /*1470*/  IMAD R12, R19, R19, R18 ;  /* 0x00000013130c7224 */ /* 0x000fce00078e0212 */
.L_x_65:
[----:B------:R-:W-:Y:S05]  /*1480*/  BSYNC.RECONVERGENT B2 ;  /* 0x0000000000027941 */ /* 0x000fea0003800200 */
.L_x_64:
        /* <DEDUP_REMOVED lines=8> */
[----:B------:R-:W4:Y:S04]  /*1510*/  LDG.E.U16 R17, desc[UR8][R14.64+0x18] ;  /* 0x000018080e117981 */ /* 0x000f28000c1e1500 */
[----:B------:R-:W5:Y:S04]  /*1520*/  LDG.E.U16 R19, desc[UR8][R14.64+0x28] ;  /* 0x000028080e137981 */ /* 0x000f68000c1e1500 */
[----:B------:R-:W3:Y:S01]  /*1530*/  LDG.E.U16 R21, desc[UR8][R14.64+0x38] ;  /* 0x000038080e157981 */ /* 0x000ee2000c1e1500 */
[----:B------:R-:W-:-:S02]  /*1540*/  VIADD R10, R10, 0x4 ;  /* 0x000000040a0a7836 */ /* 0x000fc40000000000 */
[----:B--2---:R-:W-:-:S04]  /*1550*/  IMAD R12, R13, R13, R12 ;  /* 0x0000000d0d0c7224 */ /* 0x004fc800078e020c */
[----:B----4-:R-:W-:-:S04]  /*1560*/  IMAD R12, R17, R17, R12 ;  /* 0x00000011110c7224 */ /* 0x010fc800078e020c */
[----:B-----5:R-:W-:-:S04]  /*1570*/  IMAD R12, R19, R19, R12 ;  /* 0x00000013130c7224 */ /* 0x020fc800078e020c */
[----:B---3--:R-:W-:-:S07]  /*1580*/  IMAD R12, R21, R21, R12 ;  /* 0x00000015150c7224 */ /* 0x008fce00078e020c */
.L_x_67:
[----:B------:R-:W-:Y:S05]  /*1590*/  BSYNC.RECONVERGENT B2 ;  /* 0x0000000000027941 */ /* 0x000fea0003800200 */
.L_x_66:
[----:B------:R-:W-:Y:S05]  /*15a0*/  @!P1 BRA `(.L_x_63) ;  /* 0x0000000000349947 */ /* 0x000fea0003800000 */
[----:B------:R-:W-:-:S04]  /*15b0*/  IMAD.WIDE.U32 R8, R10, 0x10, R8 ;  /* 0x000000100a087825 */ /* 0x000fc800078e0008 */
[----:B------:R-:W-:Y:S01]  /*15c0*/  IMAD.WIDE.U32 R8, R5, 0x10, R8 ;  /* 0x0000001005087825 */ /* 0x000fe200078e0008 */
[----:B------:R-:W-:Y:S02]  /*15d0*/  IADD3 R5, PT, PT, -R11, RZ, RZ ;  /* 0x000000ff0b057210 */ /* 0x000fe40007ffe1ff */
[----:B------:R-:W-:-:S05]  /*15e0*/  IADD3 R8, P0, PT, R8, 0x8, RZ ;  /* 0x0000000808087810 */ /* 0x000fca0007f1e0ff */
[----:B------:R-:W-:-:S08]  /*15f0*/  IMAD.X R11, RZ, RZ, R9, P0 ;  /* 0x000000ffff0b7224 */ /* 0x000fd000000e0609 */
.L_x_68:
[----:B------:R-:W-:-:S06]  /*1600*/  IMAD.MOV.U32 R9, RZ, RZ, R11 ;  /* 0x000000ffff097224 */ /* 0x000fcc00078e000b */
[----:B------:R0:W2:Y:S01]  /*1610*/  LDG.E.U16 R9, desc[UR8][R8.64] ;  /* 0x0000000808097981 */ /* 0x0000a2000c1e1500 */
[----:B------:R-:W-:-:S04]  /*1620*/  IADD3 R5, PT, PT, R5, 0x1, RZ ;  /* 0x0000000105057810 */ /* 0x000fc80007ffe0ff */
[----:B------:R-:W-:Y:S02]  /*1630*/  ISETP.NE.AND P0, PT, R5, RZ, PT ;  /* 0x000000ff0500720c */ /* 0x000fe40003f05270 */
[----:B0-----:R-:W-:-:S05]  /*1640*/  IADD3 R8, P1, PT, R8, 0x10, RZ ;  /* 0x0000001008087810 */ /* 0x001fca0007f3e0ff */
[----:B------:R-:W-:Y:S02]  /*1650*/  IMAD.X R11, RZ, RZ, R11, P1 ;  /* 0x000000ffff0b7224 */ /* 0x000fe400008e060b */
[----:B--2---:R-:W-:-:S04]  /*1660*/  IMAD R12, R9, R9, R12 ;  /* 0x00000009090c7224 */ /* 0x004fc800078e020c */
[----:B------:R-:W-:Y:S05]  /*1670*/  @P0 BRA `(.L_x_68) ;  /* 0xfffffffc00e00947 */ /* 0x000fea000383ffff */
.L_x_63:
[----:B------:R-:W-:Y:S05]  /*1680*/  BSYNC.RECONVERGENT B1 ;  /* 0x0000000000017941 */ /* 0x000fea0003800200 */
.L_x_62:
[----:B------:R4:W0:Y:S02]  /*1690*/  I2F.F64.U32 R16, R12 ;  /* 0x0000000c00107312 */ /* 0x0008240000201800 */
.L_x_58:
[----:B------:R-:W-:Y:S05]  /*16a0*/  BSYNC.RECONVERGENT B0 ;  /* 0x0000000000007941 */ /* 0x000fea0003800200 */
.L_x_57:
[----:B0-----:R-:W2:Y:S01]  /*16b0*/  MUFU.RSQ64H R11, R17 ;  /* 0x00000011000b7308 */ /* 0x001ea20000001c00 */
[----:B------:R-:W-:Y:S01]  /*16c0*/  VIADD R10, R17, 0xfcb00000 ;  /* 0xfcb00000110a7836 */ /* 0x000fe20000000000 */
[----:B----4-:R-:W-:Y:S01]  /*16d0*/  MOV R12, 0x0 ;  /* 0x00000000000c7802 */ /* 0x010fe20000000f00 */
[----:B------:R-:W-:Y:S01]  /*16e0*/  IMAD.MOV.U32 R13, RZ, RZ, 0x3fd80000 ;  /* 0x3fd80000ff0d7424 */ /* 0x000fe200078e00ff */
[----:B------:R-:W-:Y:S02]  /*16f0*/  BSSY.RECONVERGENT B0, `(.L_x_69) ;  /* 0x0000015000007945 */ /* 0x000fe40003800200 */
[----:B------:R-:W-:Y:S01]  /*1700*/  ISETP.GE.U32.AND P0, PT, R10, 0x7ca00000, PT ;  /* 0x7ca000000a00780c */ /* 0x000fe20003f06070 */
[----:B--2---:R-:W-:-:S08]  /*1710*/  DMUL R8, R10, R10 ;  /* 0x0000000a0a087228 */ /* 0x004fd00000000000 */
[----:B------:R-:W-:-:S08]  /*1720*/  DFMA R8, -R8, R16, 1 ;  /* 0x3ff000000808742b */ /* 0x000fd00000000110 */
[----:B------:R-:W-:Y:S02]  /*1730*/  DFMA R12, R8, R12, 0.5 ;  /* 0x3fe00000080c742b */ /* 0x000fe4000000000c */
[----:B------:R-:W-:-:S08]  /*1740*/  DMUL R8, R10, R8 ;  /* 0x000000080a087228 */ /* 0x000fd00000000000 */
[----:B------:R-:W-:-:S08]  /*1750*/  DFMA R20, R12, R8, R10 ;  /* 0x000000080c14722b */ /* 0x000fd0000000000a */
[----:B------:R-:W-:Y:S02]  /*1760*/  DMUL R12, R20, R16 ;  /* 0x00000010140c7228 */ /* 0x000fe40000000000 */
[----:B------:R-:W-:Y:S01]  /*1770*/  VIADD R15, R21, 0xfff00000 ;  /* 0xfff00000150f7836 */ /* 0x000fe20000000000 */
[----:B------:R-:W-:-:S05]  /*1780*/  MOV R14, R20 ;  /* 0x00000014000e7202 */ /* 0x000fca0000000f00 */
[----:B------:R-:W-:-:S08]  /*1790*/  DFMA R18, R12, -R12, R16 ;  /* 0x8000000c0c12722b */ /* 0x000fd00000000010 */
[----:B------:R-:W-:Y:S01]  /*17a0*/  DFMA R8, R18, R14, R12 ;  /* 0x0000000e1208722b */ /* 0x000fe2000000000c */
[----:B------:R-:W-:Y:S10]  /*17b0*/  @!P0 BRA `(.L_x_70) ;  /* 0x0000000000208947 */ /* 0x000ff40003800000 */
[----:B------:R-:W-:Y:S01]  /*17c0*/  IMAD.MOV.U32 R14, RZ, RZ, R20 ;  /* 0x000000ffff0e7224 */ /* 0x000fe200078e0014 */
[----:B------:R-:W-:Y:S01]  /*17d0*/  MOV R11, R13 ;  /* 0x0000000d000b7202 */ /* 0x000fe20000000f00 */
[----:B------:R-:W-:Y:S02]  /*17e0*/  IMAD.MOV.U32 R20, RZ, RZ, R12 ;  /* 0x000000ffff147224 */ /* 0x000fe400078e000c */
[----:B------:R-:W-:Y:S01]  /*17f0*/  IMAD.MOV.U32 R12, RZ, RZ, R10 ;  /* 0x000000ffff0c7224 */ /* 0x000fe200078e000a */
[----:B------:R-:W-:-:S07]  /*1800*/  MOV R10, 0x1820 ;  /* 0x00001820000a7802 */ /* 0x000fce0000000f00 */
[----:B-1-3--:R-:W-:Y:S05]  /*1810*/  CALL.REL.NOINC `($__internal_1_$__cuda_sm20_dsqrt_rn_f64_mediumpath_v1) ;  /* 0x0000000800807944 */ /* 0x00afea0003c00000 */
[----:B------:R-:W-:Y:S01]  /*1820*/  IMAD.MOV.U32 R8, RZ, RZ, R12 ;  /* 0x000000ffff087224 */ /* 0x000fe200078e000c */
[----:B------:R-:W-:-:S07]  /*1830*/  MOV R9, R13 ;  /* 0x0000000d00097202 */ /* 0x000fce0000000f00 */
.L_x_70:
[----:B------:R-:W-:Y:S05]  /*1840*/  BSYNC.RECONVERGENT B0 ;  /* 0x0000000000007941 */ /* 0x000fea0003800200 */
.L_x_69:
[----:B---3--:R-:W0:Y:S01]  /*1850*/  MUFU.RSQ64H R13, R3 ;  /* 0x00000003000d7308 */ /* 0x008e220000001c00 */
[----:B------:R-:W-:Y:S01]  /*1860*/  VIADD R12, R3, 0xfcb00000 ;  /* 0xfcb00000030c7836 */ /* 0x000fe20000000000 */
[----:B------:R-:W-:Y:S01]  /*1870*/  MOV R15, 0x3fd80000 ;  /* 0x3fd80000000f7802 */ /* 0x000fe20000000f00 */
[----:B------:R-:W-:Y:S01]  /*1880*/  IMAD.MOV.U32 R14, RZ, RZ, 0x0 ;  /* 0x00000000ff0e7424 */ /* 0x000fe200078e00ff */
[----:B------:R-:W-:Y:S02]  /*1890*/  BSSY.RECONVERGENT B0, `(.L_x_71) ;  /* 0x0000015000007945 */ /* 0x000fe40003800200 */
[----:B------:R-:W-:Y:S01]  /*18a0*/  ISETP.GE.U32.AND P0, PT, R12, 0x7ca00000, PT ;  /* 0x7ca000000c00780c */ /* 0x000fe20003f06070 */
[----:B0-----:R-:W-:-:S08]  /*18b0*/  DMUL R10, R12, R12 ;  /* 0x0000000c0c0a7228 */ /* 0x001fd00000000000 */
[----:B------:R-:W-:-:S08]  /*18c0*/  DFMA R10, -R10, R2, 1 ;  /* 0x3ff000000a0a742b */ /* 0x000fd00000000102 */
[----:B------:R-:W-:Y:S02]  /*18d0*/  DFMA R14, R10, R14, 0.5 ;  /* 0x3fe000000a0e742b */ /* 0x000fe4000000000e */
[----:B------:R-:W-:-:S08]  /*18e0*/  DMUL R10, R12, R10 ;  /* 0x0000000a0c0a7228 */ /* 0x000fd00000000000 */
[----:B------:R-:W-:-:S08]  /*18f0*/  DFMA R20, R14, R10, R12 ;  /* 0x0000000a0e14722b */ /* 0x000fd0000000000c */
[----:B------:R-:W-:Y:S02]  /*1900*/  DMUL R10, R20, R2 ;  /* 0x00000002140a7228 */ /* 0x000fe40000000000 */
[----:B------:R-:W-:Y:S02]  /*1910*/  VIADD R15, R21, 0xfff00000 ;  /* 0xfff00000150f7836 */ /* 0x000fe40000000000 */
[----:B------:R-:W-:-:S04]  /*1920*/  IMAD.MOV.U32 R14, RZ, RZ, R20 ;  /* 0x000000ffff0e7224 */ /* 0x000fc800078e0014 */
[----:B------:R-:W-:-:S08]  /*1930*/  DFMA R18, R10, -R10, R2 ;  /* 0x8000000a0a12722b */ /* 0x000fd00000000002 */
[----:B------:R-:W-:Y:S01]  /*1940*/  DFMA R16, R18, R14, R10 ;  /* 0x0000000e1210722b */ /* 0x000fe2000000000a */
[----:B------:R-:W-:Y:S10]  /*1950*/  @!P0 BRA `(.L_x_72) ;  /* 0x0000000000208947 */ /* 0x000ff40003800000 */
[----:B------:R-:W-:Y:S01]  /*1960*/  MOV R14, R20 ;  /* 0x00000014000e7202 */ /* 0x000fe20000000f00 */
[----:B------:R-:W-:Y:S01]  /*1970*/  IMAD.MOV.U32 R16, RZ, RZ, R2 ;  /* 0x000000ffff107224 */ /* 0x000fe200078e0002 */
[----:B------:R-:W-:Y:S01]  /*1980*/  MOV R20, R10 ;  /* 0x0000000a00147202 */ /* 0x000fe20000000f00 */
[----:B------:R-:W-:Y:S01]  /*1990*/  IMAD.MOV.U32 R17, RZ, RZ, R3 ;  /* 0x000000ffff117224 */ /* 0x000fe200078e0003 */
[----:B------:R-:W-:-:S07]  /*19a0*/  MOV R10, 0x19c0 ;  /* 0x000019c0000a7802 */ /* 0x000fce0000000f00 */
[----:B-1----:R-:W-:Y:S05]  /*19b0*/  CALL.REL.NOINC `($__internal_1_$__cuda_sm20_dsqrt_rn_f64_mediumpath_v1) ;  /* 0x0000000800187944 */ /* 0x002fea0003c00000 */
[----:B------:R-:W-:Y:S02]  /*19c0*/  IMAD.MOV.U32 R16, RZ, RZ, R12 ;  /* 0x000000ffff107224 */ /* 0x000fe400078e000c */
[----:B------:R-:W-:-:S07]  /*19d0*/  IMAD.MOV.U32 R17, RZ, RZ, R13 ;  /* 0x000000ffff117224 */ /* 0x000fce00078e000d */
.L_x_72:
[----:B------:R-:W-:Y:S05]  /*19e0*/  BSYNC.RECONVERGENT B0 ;  /* 0x0000000000007941 */ /* 0x000fea0003800200 */
.L_x_71:
[----:B------:R-:W-:Y:S01]  /*19f0*/  DMUL R8, R16, R8 ;  /* 0x0000000810087228 */ /* 0x000fe20000000000 */
[----:B------:R-:W-:Y:S01]  /*1a00*/  MOV R2, 0x1 ;  /* 0x0000000100027802 */ /* 0x000fe20000000f00 */
[----:B------:R-:W-:Y:S01]  /*1a10*/  BSSY.RECONVERGENT B0, `(.L_x_73) ;  /* 0x0000010000007945 */ /* 0x000fe20003800200 */
[----:B-1----:R-:W-:-:S03]  /*1a20*/  FSETP.GEU.AND P1, PT, |R7|, 6.5827683646048100446e-37, PT ;  /* 0x036000000700780b */ /* 0x002fc60003f2e200 */
[----:B------:R-:W0:Y:S02]  /*1a30*/  MUFU.RCP64H R3, R9 ;  /* 0x0000000900037308 */ /* 0x000e240000001800 */
[----:B0-----:R-:W-:-:S08]  /*1a40*/  DFMA R10, -R8, R2, 1 ;  /* 0x3ff00000080a742b */ /* 0x001fd00000000102 */
[----:B------:R-:W-:-:S08]  /*1a50*/  DFMA R10, R10, R10, R10 ;  /* 0x0000000a0a0a722b */ /* 0x000fd0000000000a */
[----:B------:R-:W-:-:S08]  /*1a60*/  DFMA R10, R2, R10, R2 ;  /* 0x0000000a020a722b */ /* 0x000fd00000000002 */
[----:B------:R-:W-:-:S08]  /*1a70*/  DFMA R2, -R8, R10, 1 ;  /* 0x3ff000000802742b */ /* 0x000fd0000000010a */
[----:B------:R-:W-:-:S08]  /*1a80*/  DFMA R2, R10, R2, R10 ;  /* 0x000000020a02722b */ /* 0x000fd0000000000a */
[----:B------:R-:W-:-:S08]  /*1a90*/  DMUL R10, R2, R6 ;  /* 0x00000006020a7228 */ /* 0x000fd00000000000 */
[----:B------:R-:W-:-:S08]  /*1aa0*/  DFMA R12, -R8, R10, R6 ;  /* 0x0000000a080c722b */ /* 0x000fd00000000106 */
[----:B------:R-:W-:-:S10]  /*1ab0*/  DFMA R2, R2, R12, R10 ;  /* 0x0000000c0202722b */ /* 0x000fd4000000000a */
[----:B------:R-:W-:-:S05]  /*1ac0*/  FFMA R5, RZ, R9, R3 ;  /* 0x00000009ff057223 */ /* 0x000fca0000000003 */
[----:B------:R-:W-:-:S13]  /*1ad0*/  FSETP.GT.AND P0, PT, |R5|, 1.469367938527859385e-39, PT ;  /* 0x001000000500780b */ /* 0x000fda0003f04200 */
[----:B------:R-:W-:Y:S05]  /*1ae0*/  @P0 BRA P1, `(.L_x_74) ;  /* 0x0000000000080947 */ /* 0x000fea0000800000 */
[----:B------:R-:W-:-:S07]  /*1af0*/  MOV R12, 0x1b10 ;  /* 0x00001b10000c7802 */ /* 0x000fce0000000f00 */
[----:B------:R-:W-:Y:S05]  /*1b00*/  CALL.REL.NOINC `($__internal_0_$__cuda_sm20_div_rn_f64_full) ;  /* 0x0000000000487944 */ /* 0x000fea0003c00000 */
.L_x_74:
[----:B------:R-:W-:Y:S05]  /*1b10*/  BSYNC.RECONVERGENT B0 ;  /* 0x0000000000007941 */ /* 0x000fea0003800200 */
.L_x_73:
[----:B------:R-:W0:Y:S01]  /*1b20*/  LDCU.128 UR4, c[0x0][0x390] ;  /* 0x00007200ff0477ac */ /* 0x000e220008000c00 */
[----:B------:R-:W-:Y:S01]  /*1b30*/  IMAD.MOV.U32 R5, RZ, RZ, RZ ;  /* 0x000000ffff057224 */ /* 0x000fe200078e00ff */
[----:B------:R-:W-:Y:S01]  /*1b40*/  MOV R7, RZ ;  /* 0x000000ff00077202 */ /* 0x000fe20000000f00 */
[----:B------:R-:W-:Y:S02]  /*1b50*/  IMAD.MOV.U32 R6, RZ, RZ, R0 ;  /* 0x000000ffff067224 */ /* 0x000fe400078e0000 */
[----:B0-----:R-:W-:-:S04]  /*1b60*/  IMAD.WIDE.U32 R10, R0, UR4, R4 ;  /* 0x00000004000a7c25 */ /* 0x001fc8000f8e0004 */
[----:B------:R-:W-:Y:S01]  /*1b70*/  IMAD.WIDE.U32 R12, R4, UR4, R6 ;  /* 0x00000004040c7c25 */ /* 0x000fe2000f8e0006 */
[----:B------:R-:W-:-:S03]  /*1b80*/  LEA R6, P0, R10, UR6, 0x4 ;  /* 0x000000060a067c11 */ /* 0x000fc6000f8020ff */
[----:B------:R-:W-:Y:S01]  /*1b90*/  IMAD R7, R0, UR5, R11 ;  /* 0x0000000500077c24 */ /* 0x000fe2000f8e020b */
[----:B------:R-:W-:Y:S01]  /*1ba0*/  LEA R8, P1, R12, UR6, 0x4 ;  /* 0x000000060c087c11 */ /* 0x000fe2000f8220ff */
[----:B------:R-:W-:-:S03]  /*1bb0*/  IMAD R5, R4, UR5, R13 ;  /* 0x0000000504057c24 */ /* 0x000fc6000f8e020d */
[----:B------:R-:W-:Y:S02]  /*1bc0*/  LEA.HI.X R7, R10, UR7, R7, 0x4, P0 ;  /* 0x000000070a077c11 */ /* 0x000fe400080f2407 */
[----:B------:R-:W-:-:S03]  /*1bd0*/  LEA.HI.X R9, R12, UR7, R5, 0x4, P1 ;  /* 0x000000070c097c11 */ /* 0x000fc600088f2405 */
[----:B------:R-:W-:Y:S04]  /*1be0*/  STG.E desc[UR8][R6.64+0x8], R4 ;  /* 0x0000080406007986 */ /* 0x000fe8000c101908 */
[----:B------:R-:W-:Y:S04]  /*1bf0*/  STG.E.64 desc[UR8][R6.64], R2 ;  /* 0x0000000206007986 */ /* 0x000fe8000c101b08 */
[----:B------:R-:W-:Y:S04]  /*1c00*/  STG.E.64 desc[UR8][R8.64], R2 ;  /* 0x0000000208007986 */ /* 0x000fe8000c101b08 */
[----:B------:R-:W-:Y:S01]  /*1c10*/  STG.E desc[UR8][R8.64+0x8], R0 ;  /* 0x0000080008007986 */ /* 0x000fe2000c101908 */
[----:B------:R-:W-:Y:S05]  /*1c20*/  EXIT ;  /* 0x000000000000794d */ /* 0x000fea0003800000 */
        .weak           $__internal_0_$__cuda_sm20_div_rn_f64_full
        .type           $__internal_0_$__cuda_sm20_div_rn_f64_full,@function
        .size           $__internal_0_$__cuda_sm20_div_rn_f64_full,($__internal_1_$__cuda_sm20_dsqrt_rn_f64_mediumpath_v1 - $__internal_0_$__cuda_sm20_div_rn_f64_full)
$__internal_0_$__cuda_sm20_div_rn_f64_full:
[C---:B------:R-:W-:Y:S01]  /*1c30*/  FSETP.GEU.AND P0, PT, |R9|.reuse, 1.469367938527859385e-39, PT ;  /* 0x001000000900780b */ /* 0x040fe20003f0e200 */
[----:B------:R-:W-:Y:S01]  /*1c40*/  IMAD.MOV.U32 R10, RZ, RZ, R8 ;  /* 0x000000ffff0a7224 */ /* 0x000fe200078e0008 */
[----:B------:R-:W-:Y:S01]  /*1c50*/  LOP3.LUT R2, R9, 0x800fffff, RZ, 0xc0, !PT ;  /* 0x800fffff09027812 */ /* 0x000fe200078ec0ff */
[----:B------:R-:W-:Y:S01]  /*1c60*/  IMAD.MOV.U32 R11, RZ, RZ, R9 ;  /* 0x000000ffff0b7224 */ /* 0x000fe200078e0009 */
[C---:B------:R-:W-:Y:S01]  /*1c70*/  FSETP.GEU.AND P2, PT, |R7|.reuse, 1.469367938527859385e-39, PT ;  /* 0x001000000700780b */ /* 0x040fe20003f4e200 */
[----:B------:R-:W-:Y:S01]  /*1c80*/  IMAD.MOV.U32 R16, RZ, RZ, 0x1 ;  /* 0x00000001ff107424 */ /* 0x000fe200078e00ff */
[----:B------:R-:W-:Y:S01]  /*1c90*/  LOP3.LUT R3, R2, 0x3ff00000, RZ, 0xfc, !PT ;  /* 0x3ff0000002037812 */ /* 0x000fe200078efcff */
[----:B------:R-:W-:Y:S01]  /*1ca0*/  BSSY.RECONVERGENT B1, `(.L_x_75) ;  /* 0x0000053000017945 */ /* 0x000fe20003800200 */
[----:B------:R-:W-:Y:S02]  /*1cb0*/  MOV R2, R8 ;  /* 0x0000000800027202 */ /* 0x000fe40000000f00 */
[----:B------:R-:W-:-:S02]  /*1cc0*/  LOP3.LUT R5, R7, 0x7ff00000, RZ, 0xc0, !PT ;  /* 0x7ff0000007057812 */ /* 0x000fc400078ec0ff */
[----:B------:R-:W-:Y:S01]  /*1cd0*/  MOV R13, 0x1ca00000 ;  /* 0x1ca00000000d7802 */ /* 0x000fe20000000f00 */
[----:B------:R-:W-:-:S04]  /*1ce0*/  @!P0 DMUL R2, R10, 8.98846567431157953865e+307 ;  /* 0x7fe000000a028828 */ /* 0x000fc80000000000 */
[----:B------:R-:W-:Y:S02]  /*1cf0*/  @!P2 LOP3.LUT R8, R11, 0x7ff00000, RZ, 0xc0, !PT ;  /* 0x7ff000000b08a812 */ /* 0x000fe400078ec0ff */
[----:B------:R-:W0:Y:S02]  /*1d00*/  MUFU.RCP64H R17, R3 ;  /* 0x0000000300117308 */ /* 0x000e240000001800 */
[----:B------:R-:W-:Y:S01]  /*1d10*/  @!P2 ISETP.GE.U32.AND P3, PT, R5, R8, PT ;  /* 0x000000080500a20c */ /* 0x000fe20003f66070 */
[----:B------:R-:W-:Y:S01]  /*1d20*/  IMAD.MOV.U32 R8, RZ, RZ, R6 ;  /* 0x000000ffff087224 */ /* 0x000fe200078e0006 */
[----:B0-----:R-:W-:-:S08]  /*1d30*/  DFMA R14, R16, -R2, 1 ;  /* 0x3ff00000100e742b */ /* 0x001fd00000000802 */
[----:B------:R-:W-:Y:S01]  /*1d40*/  DFMA R18, R14, R14, R14 ;  /* 0x0000000e0e12722b */ /* 0x000fe2000000000e */
[----:B------:R-:W-:Y:S02]  /*1d50*/  LOP3.LUT R14, R9, 0x7ff00000, RZ, 0xc0, !PT ;  /* 0x7ff00000090e7812 */ /* 0x000fe400078ec0ff */
[----:B------:R-:W-:Y:S02]  /*1d60*/  @!P2 SEL R15, R13, 0x63400000, !P3 ;  /* 0x634000000d0fa807 */ /* 0x000fe40005800000 */
[----:B------:R-:W-:Y:S02]  /*1d70*/  ISETP.GE.U32.AND P1, PT, R5, R14, PT ;  /* 0x0000000e0500720c */ /* 0x000fe40003f26070 */
[----:B------:R-:W-:Y:S01]  /*1d80*/  @!P2 LOP3.LUT R15, R15, 0x80000000, R7, 0xf8, !PT ;  /* 0x800000000f0fa812 */ /* 0x000fe200078ef807 */
[----:B------:R-:W-:Y:S01]  /*1d90*/  DFMA R16, R16, R18, R16 ;  /* 0x000000121010722b */ /* 0x000fe20000000010 */
[----:B------:R-:W-:Y:S02]  /*1da0*/  SEL R9, R13, 0x63400000, !P1 ;  /* 0x634000000d097807 */ /* 0x000fe40004800000 */
[----:B------:R-:W-:-:S02]  /*1db0*/  @!P2 LOP3.LUT R19, R15, 0x100000, RZ, 0xfc, !PT ;  /* 0x001000000f13a812 */ /* 0x000fc400078efcff */
[----:B------:R-:W-:Y:S02]  /*1dc0*/  LOP3.LUT R9, R9, 0x800fffff, R7, 0xf8, !PT ;  /* 0x800fffff09097812 */ /* 0x000fe400078ef807 */
[----:B------:R-:W-:Y:S01]  /*1dd0*/  @!P2 MOV R18, RZ ;  /* 0x000000ff0012a202 */ /* 0x000fe20000000f00 */
[----:B------:R-:W-:-:S05]  /*1de0*/  DFMA R20, R16, -R2, 1 ;  /* 0x3ff000001014742b */ /* 0x000fca0000000802 */
[----:B------:R-:W-:-:S03]  /*1df0*/  @!P2 DFMA R8, R8, 2, -R18 ;  /* 0x400000000808a82b */ /* 0x000fc60000000812 */
[----:B------:R-:W-:Y:S01]  /*1e00*/  DFMA R16, R16, R20, R16 ;  /* 0x000000141010722b */ /* 0x000fe20000000010 */
[----:B------:R-:W-:Y:S01]  /*1e10*/  IMAD.MOV.U32 R21, RZ, RZ, R5 ;  /* 0x000000ffff157224 */ /* 0x000fe200078e0005 */
[----:B------:R-:W-:Y:S02]  /*1e20*/  MOV R20, R14 ;  /* 0x0000000e00147202 */ /* 0x000fe40000000f00 */
[----:B------:R-:W-:-:S03]  /*1e30*/  @!P0 LOP3.LUT R20, R3, 0x7ff00000, RZ, 0xc0, !PT ;  /* 0x7ff0000003148812 */ /* 0x000fc600078ec0ff */
[----:B------:R-:W-:Y:S01]  /*1e40*/  @!P2 LOP3.LUT R21, R9, 0x7ff00000, RZ, 0xc0, !PT ;  /* 0x7ff000000915a812 */ /* 0x000fe200078ec0ff */
[----:B------:R-:W-:Y:S01]  /*1e50*/  DMUL R18, R16, R8 ;  /* 0x0000000810127228 */ /* 0x000fe20000000000 */
[----:B------:R-:W-:-:S03]  /*1e60*/  IADD3 R23, PT, PT, R20, -0x1, RZ ;  /* 0xffffffff14177810 */ /* 0x000fc60007ffe0ff */
[----:B------:R-:W-:-:S04]  /*1e70*/  VIADD R22, R21, 0xffffffff ;  /* 0xffffffff15167836 */ /* 0x000fc80000000000 */
[----:B------:R-:W-:Y:S01]  /*1e80*/  DFMA R14, R18, -R2, R8 ;  /* 0x80000002120e722b */ /* 0x000fe20000000008 */
[----:B------:R-:W-:-:S04]  /*1e90*/  ISETP.GT.U32.AND P0, PT, R22, 0x7feffffe, PT ;  /* 0x7feffffe1600780c */ /* 0x000fc80003f04070 */
[----:B------:R-:W-:-:S03]  /*1ea0*/  ISETP.GT.U32.OR P0, PT, R23, 0x7feffffe, P0 ;  /* 0x7feffffe1700780c */ /* 0x000fc60000704470 */
[----:B------:R-:W-:-:S10]  /*1eb0*/  DFMA R14, R16, R14, R18 ;  /* 0x0000000e100e722b */ /* 0x000fd40000000012 */
[----:B------:R-:W-:Y:S05]  /*1ec0*/  @P0 BRA `(.L_x_76) ;  /* 0x00000000006c0947 */ /* 0x000fea0003800000 */
[----:B------:R-:W-:-:S04]  /*1ed0*/  LOP3.LUT R16, R11, 0x7ff00000, RZ, 0xc0, !PT ;  /* 0x7ff000000b107812 */ /* 0x000fc800078ec0ff */
[CC--:B------:R-:W-:Y:S02]  /*1ee0*/  VIADDMNMX R6, R5.reuse, -R16.reuse, 0xb9600000, !PT ;  /* 0xb960000005067446 */ /* 0x0c0fe40007800910 */
[----:B------:R-:W-:Y:S02]  /*1ef0*/  ISETP.GE.U32.AND P0, PT, R5, R16, PT ;  /* 0x000000100500720c */ /* 0x000fe40003f06070 */
[----:B------:R-:W-:Y:S02]  /*1f00*/  VIMNMX R6, PT, PT, R6, 0x46a00000, PT ;  /* 0x46a0000006067848 */ /* 0x000fe40003fe0100 */
[----:B------:R-:W-:-:S05]  /*1f10*/  SEL R5, R13, 0x63400000, !P0 ;  /* 0x634000000d057807 */ /* 0x000fca0004000000 */
[----:B------:R-:W-:Y:S02]  /*1f20*/  IMAD.IADD R5, R6, 0x1, -R5 ;  /* 0x0000000106057824 */ /* 0x000fe400078e0a05 */
[----:B------:R-:W-:-:S03]  /*1f30*/  IMAD.MOV.U32 R6, RZ, RZ, RZ ;  /* 0x000000ffff067224 */ /* 0x000fc600078e00ff */
[----:B------:R-:W-:-:S06]  /*1f40*/  IADD3 R7, PT, PT, R5, 0x7fe00000, RZ ;  /* 0x7fe0000005077810 */ /* 0x000fcc0007ffe0ff */
[----:B------:R-:W-:-:S10]  /*1f50*/  DMUL R16, R14, R6 ;  /* 0x000000060e107228 */ /* 0x000fd40000000000 */
[----:B------:R-:W-:-:S13]  /*1f60*/  FSETP.GTU.AND P0, PT, |R17|, 1.469367938527859385e-39, PT ;  /* 0x001000001100780b */ /* 0x000fda0003f0c200 */
[----:B------:R-:W-:Y:S05]  /*1f70*/  @P0 BRA `(.L_x_77) ;  /* 0x0000000000940947 */ /* 0x000fea0003800000 */
[----:B------:R-:W-:Y:S01]  /*1f80*/  DFMA R2, R14, -R2, R8 ;  /* 0x800000020e02722b */ /* 0x000fe20000000008 */
[----:B------:R-:W-:-:S09]  /*1f90*/  MOV R6, RZ ;  /* 0x000000ff00067202 */ /* 0x000fd20000000f00 */
[C---:B------:R-:W-:Y:S02]  /*1fa0*/  FSETP.NEU.AND P0, PT, R3.reuse, RZ, PT ;  /* 0x000000ff0300720b */ /* 0x040fe40003f0d000 */
[----:B------:R-:W-:-:S04]  /*1fb0*/  LOP3.LUT R11, R3, 0x80000000, R11, 0x48, !PT ;  /* 0x80000000030b7812 */ /* 0x000fc800078e480b */
[----:B------:R-:W-:-:S07]  /*1fc0*/  LOP3.LUT R7, R11, R7, RZ, 0xfc, !PT ;  /* 0x000000070b077212 */ /* 0x000fce00078efcff */
[----:B------:R-:W-:Y:S05]  /*1fd0*/  @!P0 BRA `(.L_x_77) ;  /* 0x00000000007c8947 */ /* 0x000fea0003800000 */
[----:B------:R-:W-:Y:S01]  /*1fe0*/  IMAD.MOV R3, RZ, RZ, -R5 ;  /* 0x000000ffff037224 */ /* 0x000fe200078e0a05 */
[----:B------:R-:W-:Y:S01]  /*1ff0*/  MOV R2, RZ ;  /* 0x000000ff00027202 */ /* 0x000fe20000000f00 */
[----:B------:R-:W-:-:S05]  /*2000*/  DMUL.RP R6, R14, R6 ;  /* 0x000000060e067228 */ /* 0x000fca0000008000 */
[----:B------:R-:W-:-:S05]  /*2010*/  DFMA R2, R16, -R2, R14 ;  /* 0x800000021002722b */ /* 0x000fca000000000e */
[----:B------:R-:W-:Y:S02]  /*2020*/  LOP3.LUT R11, R7, R11, RZ, 0x3c, !PT ;  /* 0x0000000b070b7212 */ /* 0x000fe400078e3cff */
[----:B------:R-:W-:-:S04]  /*2030*/  IADD3 R2, PT, PT, -R5, -0x43300000, RZ ;  /* 0xbcd0000005027810 */ /* 0x000fc80007ffe1ff */
[----:B------:R-:W-:-:S04]  /*2040*/  FSETP.NEU.AND P0, PT, |R3|, R2, PT ;  /* 0x000000020300720b */ /* 0x000fc80003f0d200 */
[----:B------:R-:W-:Y:S02]  /*2050*/  FSEL R16, R6, R16, !P0 ;  /* 0x0000001006107208 */ /* 0x000fe40004000000 */
[----:B------:R-:W-:Y:S01]  /*2060*/  FSEL R17, R11, R17, !P0 ;  /* 0x000000110b117208 */ /* 0x000fe20004000000 */
[----:B------:R-:W-:Y:S06]  /*2070*/  BRA `(.L_x_77) ;  /* 0x0000000000547947 */ /* 0x000fec0003800000 */
.L_x_76:
[----:B------:R-:W-:-:S14]  /*2080*/  DSETP.NAN.AND P0, PT, R6, R6, PT ;  /* 0x000000060600722a */ /* 0x000fdc0003f08000 */
[----:B------:R-:W-:Y:S05]  /*2090*/  @P0 BRA `(.L_x_78) ;  /* 0x0000000000440947 */ /* 0x000fea0003800000 */
[----:B------:R-:W-:-:S14]  /*20a0*/  DSETP.NAN.AND P0, PT, R10, R10, PT ;  /* 0x0000000a0a00722a */ /* 0x000fdc0003f08000 */
[----:B------:R-:W-:Y:S05]  /*20b0*/  @P0 BRA `(.L_x_79) ;  /* 0x0000000000300947 */ /* 0x000fea0003800000 */
[----:B------:R-:W-:Y:S01]  /*20c0*/  ISETP.NE.AND P0, PT, R21, R20, PT ;  /* 0x000000141500720c */ /* 0x000fe20003f05270 */
[----:B------:R-:W-:Y:S01]  /*20d0*/  IMAD.MOV.U32 R16, RZ, RZ, 0x0 ;  /* 0x00000000ff107424 */ /* 0x000fe200078e00ff */
[----:B------:R-:W-:-:S11]  /*20e0*/  MOV R17, 0xfff80000 ;  /* 0xfff8000000117802 */ /* 0x000fd60000000f00 */
[----:B------:R-:W-:Y:S05]  /*20f0*/  @!P0 BRA `(.L_x_77) ;  /* 0x0000000000348947 */ /* 0x000fea0003800000 */
[----:B------:R-:W-:Y:S02]  /*2100*/  ISETP.NE.AND P0, PT, R21, 0x7ff00000, PT ;  /* 0x7ff000001500780c */ /* 0x000fe40003f05270 */
[----:B------:R-:W-:Y:S02]  /*2110*/  LOP3.LUT R17, R7, 0x80000000, R11, 0x48, !PT ;  /* 0x8000000007117812 */ /* 0x000fe400078e480b */
[----:B------:R-:W-:-:S13]  /*2120*/  ISETP.EQ.OR P0, PT, R20, RZ, !P0 ;  /* 0x000000ff1400720c */ /* 0x000fda0004702670 */
[----:B------:R-:W-:Y:S01]  /*2130*/  @P0 LOP3.LUT R2, R17, 0x7ff00000, RZ, 0xfc, !PT ;  /* 0x7ff0000011020812 */ /* 0x000fe200078efcff */
[----:B------:R-:W-:Y:S01]  /*2140*/  @!P0 IMAD.MOV.U32 R16, RZ, RZ, RZ ;  /* 0x000000ffff108224 */ /* 0x000fe200078e00ff */
[----:B------:R-:W-:-:S03]  /*2150*/  @P0 MOV R16, RZ ;  /* 0x000000ff00100202 */ /* 0x000fc60000000f00 */
[----:B------:R-:W-:Y:S01]  /*2160*/  @P0 IMAD.MOV.U32 R17, RZ, RZ, R2 ;  /* 0x000000ffff110224 */ /* 0x000fe200078e0002 */
[----:B------:R-:W-:Y:S06]  /*2170*/  BRA `(.L_x_77) ;  /* 0x0000000000147947 */ /* 0x000fec0003800000 */
.L_x_79:
[----:B------:R-:W-:Y:S02]  /*2180*/  LOP3.LUT R17, R11, 0x80000, RZ, 0xfc, !PT ;  /* 0x000800000b117812 */ /* 0x000fe400078efcff */
[----:B------:R-:W-:Y:S01]  /*2190*/  MOV R16, R10 ;  /* 0x0000000a00107202 */ /* 0x000fe20000000f00 */
[----:B------:R-:W-:Y:S06]  /*21a0*/  BRA `(.L_x_77) ;  /* 0x0000000000087947 */ /* 0x000fec0003800000 */
.L_x_78:
[----:B------:R-:W-:Y:S01]  /*21b0*/  LOP3.LUT R17, R7, 0x80000, RZ, 0xfc, !PT ;  /* 0x0008000007117812 */ /* 0x000fe200078efcff */
[----:B------:R-:W-:-:S07]  /*21c0*/  IMAD.MOV.U32 R16, RZ, RZ, R6 ;  /* 0x000000ffff107224 */ /* 0x000fce00078e0006 */
.L_x_77:
[----:B------:R-:W-:Y:S05]  /*21d0*/  BSYNC.RECONVERGENT B1 ;  /* 0x0000000000017941 */ /* 0x000fea0003800200 */
.L_x_75:
[----:B------:R-:W-:Y:S01]  /*21e0*/  HFMA2 R13, -RZ, RZ, 0, 0 ;  /* 0x00000000ff0d7431 */ /* 0x000fe200000001ff */
[----:B------:R-:W-:Y:S01]  /*21f0*/  MOV R2, R16 ;  /* 0x0000001000027202 */ /* 0x000fe20000000f00 */
[----:B------:R-:W-:Y:S02]  /*2200*/  IMAD.MOV.U32 R3, RZ, RZ, R17 ;  /* 0x000000ffff037224 */ /* 0x000fe400078e0011 */
[----:B------:R-:W-:Y:S05]  /*2210*/  RET.REL.NODEC R12 `(_Z12computeScoreP10termvectorPjyP6scores) ;  /* 0xffffffdc0c787950 */ /* 0x000fea0003c3ffff */
        .weak           $__internal_1_$__cuda_sm20_dsqrt_rn_f64_mediumpath_v1
        .type           $__internal_1_$__cuda_sm20_dsqrt_rn_f64_mediumpath_v1,@function
        .size           $__internal_1_$__cuda_sm20_dsqrt_rn_f64_mediumpath_v1,(.L_x_126 - $__internal_1_$__cuda_sm20_dsqrt_rn_f64_mediumpath_v1)
$__internal_1_$__cuda_sm20_dsqrt_rn_f64_mediumpath_v1:
[----:B------:R-:W-:Y:S01]  /*2220*/  ISETP.GE.U32.AND P0, PT, R12, -0x3400000, PT ;  /* 0xfcc000000c00780c */ /* 0x000fe20003f06070 */
[----:B------:R-:W-:Y:S01]  /*2230*/  BSSY.RECONVERGENT B1, `(.L_x_80) ;  /* 0x0000024000017945 */ /* 0x000fe20003800200 */
[----:B------:R-:W-:-:S11]  /*2240*/  IMAD.MOV.U32 R21, RZ, RZ, R11 ;  /* 0x000000ffff157224 */ /* 0x000fd600078e000b */
[----:B------:R-:W-:Y:S05]  /*2250*/  @!P0 BRA `(.L_x_81) ;  /* 0x0000000000208947 */ /* 0x000fea0003800000 */
[----:B------:R-:W-:-:S10]  /*2260*/  DFMA.RM R12, R18, R14, R20 ;  /* 0x0000000e120c722b */ /* 0x000fd40000004014 */
[----:B------:R-:W-:-:S04]  /*2270*/  IADD3 R14, P0, PT, R12, 0x1, RZ ;  /* 0x000000010c0e7810 */ /* 0x000fc80007f1e0ff */
[----:B------:R-:W-:-:S06]  /*2280*/  IADD3.X R15, PT, PT, RZ, R13, RZ, P0, !PT ;  /* 0x0000000dff0f7210 */ /* 0x000fcc00007fe4ff */
[----:B------:R-:W-:-:S08]  /*2290*/  DFMA.RP R16, -R12, R14, R16 ;  /* 0x0000000e0c10722b */ /* 0x000fd00000008110 */
[----:B------:R-:W-:-:S06]  /*22a0*/  DSETP.GT.AND P0, PT, R16, RZ, PT ;  /* 0x000000ff1000722a */ /* 0x000fcc0003f04000 */
[----:B------:R-:W-:Y:S02]  /*22b0*/  FSEL R12, R14, R12, P0 ;  /* 0x0000000c0e0c7208 */ /* 0x000fe40000000000 */
[----:B------:R-:W-:Y:S01]  /*22c0*/  FSEL R13, R15, R13, P0 ;  /* 0x0000000d0f0d7208 */ /* 0x000fe20000000000 */
[----:B------:R-:W-:Y:S06]  /*22d0*/  BRA `(.L_x_82) ;  /* 0x0000000000647947 */ /* 0x000fec0003800000 */
.L_x_81:
[----:B------:R-:W-:-:S14]  /*22e0*/  DSETP.NE.AND P0, PT, R16, RZ, PT ;  /* 0x000000ff1000722a */ /* 0x000fdc0003f05000 */
[----:B------:R-:W-:Y:S05]  /*22f0*/  @!P0 BRA `(.L_x_83) ;  /* 0x0000000000588947 */ /* 0x000fea0003800000 */
[----:B------:R-:W-:-:S13]  /*2300*/  ISETP.GE.AND P0, PT, R17, RZ, PT ;  /* 0x000000ff1100720c */ /* 0x000fda0003f06270 */
[----:B------:R-:W-:Y:S01]  /*2310*/  @!P0 IMAD.MOV.U32 R12, RZ, RZ, 0x0 ;  /* 0x00000000ff0c8424 */ /* 0x000fe200078e00ff */
[----:B------:R-:W-:Y:S01]  /*2320*/  @!P0 MOV R13, 0xfff80000 ;  /* 0xfff80000000d8802 */ /* 0x000fe20000000f00 */
[----:B------:R-:W-:Y:S06]  /*2330*/  @!P0 BRA `(.L_x_82) ;  /* 0x00000000004c8947 */ /* 0x000fec0003800000 */
[----:B------:R-:W-:-:S13]  /*2340*/  ISETP.GT.AND P0, PT, R17, 0x7fefffff, PT ;  /* 0x7fefffff1100780c */ /* 0x000fda0003f04270 */
[----:B------:R-:W-:Y:S05]  /*2350*/  @P0 BRA `(.L_x_83) ;  /* 0x0000000000400947 */ /* 0x000fea0003800000 */
[----:B------:R-:W-:Y:S01]  /*2360*/  DMUL R16, R16, 8.11296384146066816958e+31 ;  /* 0x4690000010107828 */ /* 0x000fe20000000000 */
[----:B------:R-:W-:Y:S01]  /*2370*/  IMAD.MOV.U32 R12, RZ, RZ, RZ ;  /* 0x000000ffff0c7224 */ /* 0x000fe200078e00ff */
[----:B------:R-:W-:Y:S01]  /*2380*/  MOV R18, 0x0 ;  /* 0x0000000000127802 */ /* 0x000fe20000000f00 */
[----:B------:R-:W-:-:S03]  /*2390*/  IMAD.MOV.U32 R19, RZ, RZ, 0x3fd80000 ;  /* 0x3fd80000ff137424 */ /* 0x000fc600078e00ff */
[----:B------:R-:W0:Y:S02]  /*23a0*/  MUFU.RSQ64H R13, R17 ;  /* 0x00000011000d7308 */ /* 0x000e240000001c00 */
[----:B0-----:R-:W-:-:S08]  /*23b0*/  DMUL R14, R12, R12 ;  /* 0x0000000c0c0e7228 */ /* 0x001fd00000000000 */
[----:B------:R-:W-:-:S08]  /*23c0*/  DFMA R14, R16, -R14, 1 ;  /* 0x3ff00000100e742b */ /* 0x000fd0000000080e */
[----:B------:R-:W-:Y:S02]  /*23d0*/  DFMA R18, R14, R18, 0.5 ;  /* 0x3fe000000e12742b */ /* 0x000fe40000000012 */
[----:B------:R-:W-:-:S08]  /*23e0*/  DMUL R14, R12, R14 ;  /* 0x0000000e0c0e7228 */ /* 0x000fd00000000000 */
[----:B------:R-:W-:-:S08]  /*23f0*/  DFMA R14, R18, R14, R12 ;  /* 0x0000000e120e722b */ /* 0x000fd0000000000c */
[----:B------:R-:W-:Y:S02]  /*2400*/  DMUL R12, R16, R14 ;  /* 0x0000000e100c7228 */ /* 0x000fe40000000000 */
[----:B------:R-:W-:-:S06]  /*2410*/  IADD3 R15, PT, PT, R15, -0x100000, RZ ;  /* 0xfff000000f0f7810 */ /* 0x000fcc0007ffe0ff */
[----:B------:R-:W-:-:S08]  /*2420*/  DFMA R18, R12, -R12, R16 ;  /* 0x8000000c0c12722b */ /* 0x000fd00000000010 */
[----:B------:R-:W-:-:S10]  /*2430*/  DFMA R12, R14, R18, R12 ;  /* 0x000000120e0c722b */ /* 0x000fd4000000000c */
[----:B------:R-:W-:Y:S01]  /*2440*/  VIADD R13, R13, 0xfcb00000 ;  /* 0xfcb000000d0d7836 */ /* 0x000fe20000000000 */
[----:B------:R-:W-:Y:S06]  /*2450*/  BRA `(.L_x_82) ;  /* 0x0000000000047947 */ /* 0x000fec0003800000 */
.L_x_83:
[----:B------:R-:W-:-:S11]  /*2460*/  DADD R12, R16, R16 ;  /* 0x00000000100c7229 */ /* 0x000fd60000000010 */
.L_x_82:
[----:B------:R-:W-:Y:S05]  /*2470*/  BSYNC.RECONVERGENT B1 ;  /* 0x0000000000017941 */ /* 0x000fea0003800200 */
.L_x_80:
[----:B------:R-:W-:-:S04]  /*2480*/  MOV R11, 0x0 ;  /* 0x00000000000b7802 */ /* 0x000fc80000000f00 */
[----:B------:R-:W-:Y:S05]  /*2490*/  RET.REL.NODEC R10 `(_Z12computeScoreP10termvectorPjyP6scores) ;  /* 0xffffffd80ad87950 */ /* 0x000fea0003c3ffff */
.L_x_84:
        /* <DEDUP_REMOVED lines=14> */
.L_x_126:


//--------------------- .text._Z2sqPhyyyP6scoresPjP10termvectorS2_j --------------------------
	.section	.text._Z2sqPhyyyP6scoresPjP10termvectorS2_j,"ax",@progbits
	.align	128
        .global         _Z2sqPhyyyP6scoresPjP10termvectorS2_j
        .type           _Z2sqPhyyyP6scoresPjP10termvectorS2_j,@function
        .size           _Z2sqPhyyyP6scoresPjP10termvectorS2_j,(.L_x_130 - _Z2sqPhyyyP6scoresPjP10termvectorS2_j)
        .other          _Z2sqPhyyyP6scoresPjP10termvectorS2_j,@"STO_CUDA_ENTRY STV_DEFAULT"
_Z2sqPhyyyP6scoresPjP10termvectorS2_j:
.text._Z2sqPhyyyP6scoresPjP10termvectorS2_j:
[----:B------:R-:W0:Y:S01]  /*0000*/  LDC R1, c[0x0][0x37c] ;  /* 0x0000df00ff017b82 */ /* 0x000e220000000800 */
[----:B------:R-:W1:Y:S07]  /*0010*/  S2R R0, SR_TID.X ;  /* 0x0000000000007919 */ /* 0x000e6e0000002100 */
[----:B------:R-:W1:Y:S01]  /*0020*/  S2UR UR4, SR_CTAID.X ;  /* 0x00000000000479c3 */ /* 0x000e620000002500 */
[----:B------:R-:W2:Y:S07]  /*0030*/  LDCU.64 UR6, c[0x0][0x390] ;  /* 0x00007200ff0677ac */ /* 0x000eae0008000a00 */
[----:B------:R-:W1:Y:S02]  /*0040*/  LDC R19, c[0x0][0x360] ;  /* 0x0000d800ff137b82 */ /* 0x000e640000000800 */
[----:B-1----:R-:W-:-:S05]  /*0050*/  IMAD R19, R19, UR4, R0 ;  /* 0x0000000413137c24 */ /* 0x002fca000f8e0200 */
[----:B--2---:R-:W-:-:S04]  /*0060*/  ISETP.GE.U32.AND P0, PT, R19, UR6, PT ;  /* 0x0000000613007c0c */ /* 0x004fc8000bf06070 */
[----:B------:R-:W-:-:S13]  /*0070*/  ISETP.GE.U32.AND.EX P0, PT, RZ, UR7, PT, P0 ;  /* 0x00000007ff007c0c */ /* 0x000fda000bf06100 */
[----:B0-----:R-:W-:Y:S05]  /*0080*/  @P0 EXIT ;  /* 0x000000000000094d */ /* 0x001fea0003800000 */
[----:B------:R-:W0:Y:S01]  /*0090*/  LDCU UR4, c[0x0][0x3c0] ;  /* 0x00007800ff0477ac */ /* 0x000e220008000800 */
[----:B------:R-:W1:Y:S01]  /*00a0*/  LDCU.64 UR36, c[0x0][0x358] ;  /* 0x00006b00ff2477ac */ /* 0x000e620008000a00 */
[----:B0-----:R-:W-:-:S09]  /*00b0*/  UISETP.NE.AND UP0, UPT, UR4, URZ, UPT ;  /* 0x000000ff0400728c */ /* 0x001fd2000bf05270 */
[----:B-1----:R-:W-:Y:S05]  /*00c0*/  BRA.U !UP0, `(.L_x_85) ;  /* 0x0000000508487547 */ /* 0x002fea000b800000 */
[----:B------:R-:W0:Y:S01]  /*00d0*/  LDCU.64 UR4, c[0x0][0x398] ;  /* 0x00007300ff0477ac */ /* 0x000e220008000a00 */
[----:B------:R-:W-:Y:S01]  /*00e0*/  VIADD R5, R19, 0x1 ;  /* 0x0000000113057836 */ /* 0x000fe20000000000 */
[----:B------:R-:W-:Y:S01]  /*00f0*/  BSSY.RECONVERGENT B0, `(.L_x_85) ;  /* 0x000004f000007945 */ /* 0x000fe20003800200 */
[----:B------:R-:W1:Y:S01]  /*0100*/  LDCU.64 UR6, c[0x0][0x388] ;  /* 0x00007100ff0677ac */ /* 0x000e620008000a00 */
[----:B------:R-:W2:Y:S01]  /*0110*/  LDCU.64 UR8, c[0x0][0x380] ;  /* 0x00007000ff0877ac */ /* 0x000ea20008000a00 */
[----:B------:R-:W3:Y:S01]  /*0120*/  LDCU.64 UR10, c[0x0][0x380] ;  /* 0x00007000ff0a77ac */ /* 0x000ee20008000a00 */
[----:B0-----:R-:W-:-:S04]  /*0130*/  IMAD.WIDE.U32 R2, R5, UR4, RZ ;  /* 0x0000000405027c25 */ /* 0x001fc8000f8e00ff */
[----:B------:R-:W-:Y:S01]  /*0140*/  IMAD R5, R5, UR5, R3 ;  /* 0x0000000505057c24 */ /* 0x000fe2000f8e0203 */
[----:B-1----:R-:W-:-:S04]  /*0150*/  ISETP.LT.U32.AND P0, PT, R2, UR6, PT ;  /* 0x0000000602007c0c */ /* 0x002fc8000bf01070 */
[----:B------:R-:W-:Y:S01]  /*0160*/  ISETP.LT.U32.AND.EX P0, PT, R5, UR7, PT, P0 ;  /* 0x0000000705007c0c */ /* 0x000fe2000bf01100 */
[----:B------:R-:W-:-:S03]  /*0170*/  IMAD R5, R19, UR4, RZ ;  /* 0x0000000413057c24 */ /* 0x000fc6000f8e02ff */
[----:B------:R-:W-:-:S04]  /*0180*/  SEL R0, R2, UR6, P0 ;  /* 0x0000000602007c07 */ /* 0x000fc80008000000 */
[----:B------:R-:W-:-:S13]  /*0190*/  ISETP.GE.U32.AND P0, PT, R5, R0, PT ;  /* 0x000000000500720c */ /* 0x000fda0003f06070 */
[----:B--23--:R-:W-:Y:S05]  /*01a0*/  @P0 BRA `(.L_x_86) ;  /* 0x00000004000c0947 */ /* 0x00cfea0003800000 */
[----:B------:R-:W-:Y:S01]  /*01b0*/  IMAD.IADD R2, R0, 0x1, -R5 ;  /* 0x0000000100027824 */ /* 0x000fe200078e0a05 */
[----:B------:R-:W-:Y:S01]  /*01c0*/  BSSY.RECONVERGENT B1, `(.L_x_87) ;  /* 0x0000016000017945 */ /* 0x000fe20003800200 */
[----:B------:R-:W-:-:S03]  /*01d0*/  IMAD.IADD R3, R5, 0x1, -R0 ;  /* 0x0000000105037824 */ /* 0x000fc600078e0a00 */
[----:B------:R-:W-:Y:S02]  /*01e0*/  LOP3.LUT P0, R4, R2, 0x3, RZ, 0xc0, !PT ;  /* 0x0000000302047812 */ /* 0x000fe4000780c0ff */
[----:B------:R-:W-:-:S11]  /*01f0*/  ISETP.GT.U32.AND P2, PT, R3, -0x4, PT ;  /* 0xfffffffc0300780c */ /* 0x000fd60003f44070 */
[----:B------:R-:W-:Y:S05]  /*0200*/  @!P0 BRA `(.L_x_88) ;  /* 0x0000000000448947 */ /* 0x000fea0003800000 */
[----:B------:R-:W-:-:S07]  /*0210*/  IMAD.MOV.U32 R7, RZ, RZ, RZ ;  /* 0x000000ffff077224 */ /* 0x000fce00078e00ff */
.L_x_89:
[----:B------:R-:W-:-:S05]  /*0220*/  IADD3 R2, P0, PT, R5, UR8, RZ ;  /* 0x0000000805027c10 */ /* 0x000fca000ff1e0ff */
[----:B------:R-:W-:-:S05]  /*0230*/  IMAD.X R3, RZ, RZ, UR9, P0 ;  /* 0x00000009ff037e24 */ /* 0x000fca00080e06ff */
[----:B------:R-:W2:Y:S01]  /*0240*/  LDG.E.U8 R6, desc[UR36][R2.64] ;  /* 0x0000002402067981 */ /* 0x000ea2000c1e1100 */
[----:B------:R-:W-:Y:S01]  /*0250*/  UMOV UR4, 0x1 ;  /* 0x0000000100047882 */ /* 0x000fe20000000000 */
[----:B------:R-:W-:Y:S02]  /*0260*/  VIADD R7, R7, 0x1 ;  /* 0x0000000107077836 */ /* 0x000fe40000000000 */
[----:B------:R-:W-:Y:S02]  /*0270*/  IMAD.U32 R9, RZ, RZ, UR4 ;  /* 0x00000004ff097e24 */ /* 0x000fe4000f8e00ff */
[----:B------:R-:W-:-:S03]  /*0280*/  VIADD R5, R5, 0x1 ;  /* 0x0000000105057836 */ /* 0x000fc60000000000 */
[----:B--2---:R-:W-:Y:S02]  /*0290*/  SHF.L.U64.HI R8, R9, R6, RZ ;  /* 0x0000000609087219 */ /* 0x004fe400000102ff */
[----:B------:R-:W-:Y:S01]  /*02a0*/  ISETP.GT.U32.AND P1, PT, R6, 0x3a, PT ;  /* 0x0000003a0600780c */ /* 0x000fe20003f24070 */
[----:B------:R-:W-:Y:S01]  /*02b0*/  IMAD.MOV.U32 R6, RZ, RZ, 0x20 ;  /* 0x00000020ff067424 */ /* 0x000fe200078e00ff */
[----:B------:R-:W-:Y:S02]  /*02c0*/  LOP3.LUT P0, RZ, R8, 0x4007300, RZ, 0xc0, !PT ;  /* 0x0400730008ff7812 */ /* 0x000fe4000780c0ff */
[----:B------:R-:W-:-:S04]  /*02d0*/  ISETP.GT.U32.AND.EX P1, PT, RZ, RZ, PT, P1 ;  /* 0x000000ffff00720c */ /* 0x000fc80003f24110 */
[----:B------:R-:W-:-:S13]  /*02e0*/  PLOP3.LUT P0, PT, P1, P0, PT, 0xf2, 0x2f ;  /* 0x00000000002f781c */ /* 0x000fda0000f01e72 */
[----:B------:R0:W-:Y:S01]  /*02f0*/  @!P0 STG.E.U8 desc[UR36][R2.64], R6 ;  /* 0x0000000602008986 */ /* 0x0001e2000c101124 */
[----:B------:R-:W-:-:S13]  /*0300*/  ISETP.NE.AND P0, PT, R7, R4, PT ;  /* 0x000000040700720c */ /* 0x000fda0003f05270 */
[----:B0-----:R-:W-:Y:S05]  /*0310*/  @P0 BRA `(.L_x_89) ;  /* 0xfffffffc00c00947 */ /* 0x001fea000383ffff */
.L_x_88:
[----:B------:R-:W-:Y:S05]  /*0320*/  BSYNC.RECONVERGENT B1 ;  /* 0x0000000000017941 */ /* 0x000fea0003800200 */
.L_x_87:
[----:B------:R-:W-:Y:S05]  /*0330*/  @P2 BRA `(.L_x_86) ;  /* 0x0000000000a82947 */ /* 0x000fea0003800000 */
.L_x_90:
[----:B------:R-:W-:-:S05]  /*0340*/  IADD3 R2, P0, PT, R5, UR10, RZ ;  /* 0x0000000a05027c10 */ /* 0x000fca000ff1e0ff */
[----:B------:R-:W-:-:S05]  /*0350*/  IMAD.X R3, RZ, RZ, UR11, P0 ;  /* 0x0000000bff037e24 */ /* 0x000fca00080e06ff */
[----:B------:R-:W2:Y:S04]  /*0360*/  LDG.E.U8 R4, desc[UR36][R2.64] ;  /* 0x0000002402047981 */ /* 0x000ea8000c1e1100 */
[----:B------:R-:W3:Y:S04]  /*0370*/  LDG.E.U8 R6, desc[UR36][R2.64+0x1] ;  /* 0x0000012402067981 */ /* 0x000ee8000c1e1100 */
[----:B------:R-:W4:Y:S04]  /*0380*/  LDG.E.U8 R7, desc[UR36][R2.64+0x2] ;  /* 0x0000022402077981 */ /* 0x000f28000c1e1100 */
[----:B------:R-:W5:Y:S01]  /*0390*/  LDG.E.U8 R8, desc[UR36][R2.64+0x3] ;  /* 0x0000032402087981 */ /* 0x000f62000c1e1100 */
[----:B------:R-:W-:Y:S01]  /*03a0*/  UMOV UR4, 0x1 ;  /* 0x0000000100047882 */ /* 0x000fe20000000000 */
[----:B------:R-:W-:-:S02]  /*03b0*/  VIADD R5, R5, 0x4 ;  /* 0x0000000405057836 */ /* 0x000fc40000000000 */
[----:B------:R-:W-:Y:S02]  /*03c0*/  IMAD.U32 R9, RZ, RZ, UR4 ;  /* 0x00000004ff097e24 */ /* 0x000fe4000f8e00ff */
[----:B------:R-:W-:Y:S02]  /*03d0*/  IMAD.U32 R11, RZ, RZ, UR4 ;  /* 0x00000004ff0b7e24 */ /* 0x000fe4000f8e00ff */
[----:B------:R-:W-:Y:S01]  /*03e0*/  IMAD.U32 R10, RZ, RZ, UR4 ;  /* 0x00000004ff0a7e24 */ /* 0x000fe2000f8e00ff */
[----:B--2---:R-:W-:Y:S02]  /*03f0*/  SHF.L.U64.HI R9, R9, R4, RZ ;  /* 0x0000000409097219 */ /* 0x004fe400000102ff */
[----:B------:R-:W-:Y:S02]  /*0400*/  ISETP.GT.U32.AND P4, PT, R4, 0x3a, PT ;  /* 0x0000003a0400780c */ /* 0x000fe40003f84070 */
[----:B------:R-:W-:Y:S01]  /*0410*/  LOP3.LUT P3, RZ, R9, 0x4007300, RZ, 0xc0, !PT ;  /* 0x0400730009ff7812 */ /* 0x000fe2000786c0ff */
[----:B------:R-:W-:Y:S01]  /*0420*/  IMAD.U32 R9, RZ, RZ, UR4 ;  /* 0x00000004ff097e24 */ /* 0x000fe2000f8e00ff */
[----:B---3--:R-:W-:-:S02]  /*0430*/  SHF.L.U64.HI R4, R11, R6, RZ ;  /* 0x000000060b047219 */ /* 0x008fc400000102ff */
[----:B------:R-:W-:Y:S02]  /*0440*/  ISETP.GT.U32.AND P5, PT, R6, 0x3a, PT ;  /* 0x0000003a0600780c */ /* 0x000fe40003fa4070 */
[----:B------:R-:W-:Y:S02]  /*0450*/  LOP3.LUT P0, RZ, R4, 0x4007300, RZ, 0xc0, !PT ;  /* 0x0400730004ff7812 */ /* 0x000fe4000780c0ff */
[----:B------:R-:W-:Y:S02]  /*0460*/  ISETP.GT.U32.AND.EX P4, PT, RZ, RZ, PT, P4 ;  /* 0x000000ffff00720c */ /* 0x000fe40003f84140 */
[----:B----4-:R-:W-:Y:S02]  /*0470*/  SHF.L.U64.HI R6, R10, R7, RZ ;  /* 0x000000070a067219 */ /* 0x010fe400000102ff */
[----:B------:R-:W-:Y:S01]  /*0480*/  ISETP.GT.U32.AND P6, PT, R7, 0x3a, PT ;  /* 0x0000003a0700780c */ /* 0x000fe20003fc4070 */
[----:B------:R-:W-:Y:S01]  /*0490*/  IMAD.MOV.U32 R7, RZ, RZ, 0x20 ;  /* 0x00000020ff077424 */ /* 0x000fe200078e00ff */
[----:B-----5:R-:W-:-:S02]  /*04a0*/  SHF.L.U64.HI R4, R9, R8, RZ ;  /* 0x0000000809047219 */ /* 0x020fc400000102ff */
[----:B------:R-:W-:Y:S01]  /*04b0*/  ISETP.GT.U32.AND P2, PT, R8, 0x3a, PT ;  /* 0x0000003a0800780c */ /* 0x000fe20003f44070 */
[----:B------:R-:W-:Y:S01]  /*04c0*/  IMAD.MOV.U32 R8, RZ, RZ, 0x20 ;  /* 0x00000020ff087424 */ /* 0x000fe200078e00ff */
[----:B------:R-:W-:Y:S02]  /*04d0*/  PLOP3.LUT P3, PT, P4, P3, PT, 0xf2, 0x2f ;  /* 0x00000000002f781c */ /* 0x000fe40002767e72 */
[----:B------:R-:W-:Y:S01]  /*04e0*/  LOP3.LUT P1, RZ, R6, 0x4007300, RZ, 0xc0, !PT ;  /* 0x0400730006ff7812 */ /* 0x000fe2000782c0ff */
[----:B------:R-:W-:Y:S01]  /*04f0*/  IMAD.MOV.U32 R6, RZ, RZ, 0x20 ;  /* 0x00000020ff067424 */ /* 0x000fe200078e00ff */
[----:B------:R-:W-:Y:S01]  /*0500*/  LOP3.LUT P4, RZ, R4, 0x4007300, RZ, 0xc0, !PT ;  /* 0x0400730004ff7812 */ /* 0x000fe2000788c0ff */
[----:B------:R-:W-:Y:S01]  /*0510*/  IMAD.MOV.U32 R4, RZ, RZ, 0x20 ;  /* 0x00000020ff047424 */ /* 0x000fe200078e00ff */
[----:B------:R-:W-:Y:S02]  /*0520*/  ISETP.GT.U32.AND.EX P6, PT, RZ, RZ, PT, P6 ;  /* 0x000000ffff00720c */ /* 0x000fe40003fc4160 */
[----:B------:R-:W-:-:S02]  /*0530*/  ISETP.GT.U32.AND.EX P2, PT, RZ, RZ, PT, P2 ;  /* 0x000000ffff00720c */ /* 0x000fc40003f44120 */
[----:B------:R-:W-:Y:S02]  /*0540*/  ISETP.GT.U32.AND.EX P5, PT, RZ, RZ, PT, P5 ;  /* 0x000000ffff00720c */ /* 0x000fe40003fa4150 */
[----:B------:R-:W-:Y:S01]  /*0550*/  PLOP3.LUT P1, PT, P6, P1, PT, 0xf2, 0x2f ;  /* 0x00000000002f781c */ /* 0x000fe20003723e72 */
[----:B------:R0:W-:Y:S01]  /*0560*/  @!P3 STG.E.U8 desc[UR36][R2.64], R4 ;  /* 0x000000040200b986 */ /* 0x0001e2000c101124 */
[----:B------:R-:W-:Y:S02]  /*0570*/  PLOP3.LUT P2, PT, P2, P4, PT, 0xf2, 0x2f ;  /* 0x00000000002f781c */ /* 0x000fe40001749e72 */
[----:B------:R-:W-:-:S09]  /*0580*/  PLOP3.LUT P0, PT, P5, P0, PT, 0xf2, 0x2f ;  /* 0x00000000002f781c */ /* 0x000fd20002f01e72 */
[----:B------:R0:W-:Y:S04]  /*0590*/  @!P1 STG.E.U8 desc[UR36][R2.64+0x2], R7 ;  /* 0x0000020702009986 */ /* 0x0001e8000c101124 */
[----:B------:R0:W-:Y:S04]  /*05a0*/  @!P2 STG.E.U8 desc[UR36][R2.64+0x3], R8 ;  /* 0x000003080200a986 */ /* 0x0001e8000c101124 */
[----:B------:R0:W-:Y:S01]  /*05b0*/  @!P0 STG.E.U8 desc[UR36][R2.64+0x1], R6 ;  /* 0x0000010602008986 */ /* 0x0001e2000c101124 */
[----:B------:R-:W-:-:S13]  /*05c0*/  ISETP.NE.AND P0, PT, R5, R0, PT ;  /* 0x000000000500720c */ /* 0x000fda0003f05270 */
[----:B0-----:R-:W-:Y:S05]  /*05d0*/  @P0 BRA `(.L_x_90) ;  /* 0xfffffffc00580947 */ /* 0x001fea000383ffff */
.L_x_86:
[----:B------:R-:W-:Y:S05]  /*05e0*/  BSYNC.RECONVERGENT B0 ;  /* 0x0000000000007941 */ /* 0x000fea0003800200 */
.L_x_85:
[----:B------:R-:W0:Y:S01]  /*05f0*/  LDC.64 R2, c[0x0][0x388] ;  /* 0x0000e200ff027b82 */ /* 0x000e220000000a00 */
[----:B------:R-:W1:Y:S07]  /*0600*/  LDCU.64 UR4, c[0x0][0x398] ;  /* 0x00007300ff0477ac */ /* 0x000e6e0008000a00 */
[----:B------:R-:W-:Y:S01]  /*0610*/  BAR.SYNC.DEFER_BLOCKING 0x0 ;  /* 0x0000000000007b1d */ /* 0x000fe20000010000 */
[----:B------:R-:W-:Y:S01]  /*0620*/  IADD3 R5, P0, PT, RZ, -R19, RZ ;  /* 0x80000013ff057210 */ /* 0x000fe20007f1e0ff */
[----:B------:R-:W-:-:S02]  /*0630*/  IMAD.MOV.U32 R23, RZ, RZ, -0x1 ;  /* 0xffffffffff177424 */ /* 0x000fc400078e00ff */
[----:B------:R-:W-:Y:S02]  /*0640*/  IMAD.MOV.U32 R22, RZ, RZ, RZ ;  /* 0x000000ffff167224 */ /* 0x000fe400078e00ff */
[----:B------:R-:W-:Y:S02]  /*0650*/  IMAD.X R0, RZ, RZ, -0x1, P0 ;  /* 0xffffffffff007424 */ /* 0x000fe400000e06ff */
[----:B------:R-:W2:Y:S01]  /*0660*/  LDC.64 R16, c[0x0][0x380] ;  /* 0x0000e000ff107b82 */ /* 0x000ea20000000a00 */
[----:B------:R-:W-:Y:S07]  /*0670*/  BSSY.RECONVERGENT B9, `(.L_x_91) ;  /* 0x0000071000097945 */ /* 0x000fee0003800200 */
[----:B------:R-:W3:Y:S01]  /*0680*/  LDC.64 R28, c[0x0][0x3b0] ;  /* 0x0000ec00ff1c7b82 */ /* 0x000ee20000000a00 */
[----:B-1----:R-:W-:-:S02]  /*0690*/  IMAD R0, R0, UR4, RZ ;  /* 0x0000000400007c24 */ /* 0x002fc4000f8e02ff */
[----:B0-----:R-:W-:-:S04]  /*06a0*/  IMAD.WIDE.U32 R2, R5, UR4, R2 ;  /* 0x0000000405027c25 */ /* 0x001fc8000f8e0002 */
[----:B------:R-:W-:Y:S01]  /*06b0*/  IMAD R5, R5, UR5, R0 ;  /* 0x0000000505057c24 */ /* 0x000fe2000f8e0200 */
[----:B------:R-:W-:-:S03]  /*06c0*/  ISETP.LT.U32.AND P0, PT, R2, UR4, PT ;  /* 0x0000000402007c0c */ /* 0x000fc6000bf01070 */
[----:B------:R-:W-:Y:S02]  /*06d0*/  IMAD.IADD R0, R3, 0x1, R5 ;  /* 0x0000000103007824 */ /* 0x000fe400078e0205 */
[----:B--2---:R-:W-:-:S03]  /*06e0*/  IMAD.WIDE.U32 R16, R19, UR4, R16 ;  /* 0x0000000413107c25 */ /* 0x004fc6000f8e0010 */
[----:B------:R-:W-:Y:S01]  /*06f0*/  ISETP.LT.U32.AND.EX P0, PT, R0, UR5, PT, P0 ;  /* 0x0000000500007c0c */ /* 0x000fe2000bf01100 */
[C---:B------:R-:W-:Y:S02]  /*0700*/  IMAD R3, R19.reuse, 0x3e8, RZ ;  /* 0x000003e813037824 */ /* 0x040fe400078e02ff */
[----:B------:R-:W-:Y:S01]  /*0710*/  IMAD R18, R19, UR5, R17 ;  /* 0x0000000513127c24 */ /* 0x000fe2000f8e0211 */
[----:B------:R-:W-:Y:S01]  /*0720*/  SEL R2, R2, UR4, P0 ;  /* 0x0000000402027c07 */ /* 0x000fe20008000000 */
[----:B---3--:R-:W-:-:S03]  /*0730*/  IMAD.WIDE.U32 R28, R3, 0x10, R28 ;  /* 0x00000010031c7825 */ /* 0x008fc600078e001c */
[----:B------:R-:W-:-:S13]  /*0740*/  ISETP.NE.AND P0, PT, R2, RZ, PT ;  /* 0x000000ff0200720c */ /* 0x000fda0003f05270 */
[----:B------:R-:W-:Y:S05]  /*0750*/  @!P0 BRA `(.L_x_92) ;  /* 0x0000000400888947 */ /* 0x000fea0003800000 */
[----:B------:R-:W-:Y:S01]  /*0760*/  IADD3 R24, P0, PT, R16, 0x1, RZ ;  /* 0x0000000110187810 */ /* 0x000fe20007f1e0ff */
[----:B------:R-:W-:Y:S02]  /*0770*/  IMAD.MOV.U32 R25, RZ, RZ, RZ ;  /* 0x000000ffff197224 */ /* 0x000fe400078e00ff */
[----:B------:R-:W-:Y:S02]  /*0780*/  IMAD.MOV.U32 R23, RZ, RZ, -0x1 ;  /* 0xffffffffff177424 */ /* 0x000fe400078e00ff */
[----:B------:R-:W-:Y:S02]  /*0790*/  IMAD.MOV.U32 R22, RZ, RZ, RZ ;  /* 0x000000ffff167224 */ /* 0x000fe400078e00ff */
[----:B------:R-:W-:-:S07]  /*07a0*/  IMAD.X R26, RZ, RZ, R18, P0 ;  /* 0x000000ffff1a7224 */ /* 0x000fce00000e0612 */
.L_x_104:
[----:B01----:R-:W-:-:S05]  /*07b0*/  IADD3 R4, P0, PT, R25, R16, RZ ;  /* 0x0000001019047210 */ /* 0x003fca0007f1e0ff */
[----:B------:R-:W-:-:S05]  /*07c0*/  IMAD.X R5, RZ, RZ, R18, P0 ;  /* 0x000000ffff057224 */ /* 0x000fca00000e0612 */
[----:B------:R-:W2:Y:S01]  /*07d0*/  LDG.E.U8 R4, desc[UR36][R4.64] ;  /* 0x0000002404047981 */ /* 0x000ea2000c1e1100 */
[----:B------:R-:W-:Y:S01]  /*07e0*/  BSSY.RECONVERGENT B8, `(.L_x_93) ;  /* 0x0000056000087945 */ /* 0x000fe20003800200 */
[----:B------:R-:W-:Y:S01]  /*07f0*/  IMAD.MOV.U32 R27, RZ, RZ, R23 ;  /* 0x000000ffff1b7224 */ /* 0x000fe200078e0017 */
[----:B--2---:R-:W-:-:S13]  /*0800*/  ISETP.NE.AND P0, PT, R4, 0x20, PT ;  /* 0x000000200400780c */ /* 0x004fda0003f05270 */
[----:B------:R-:W-:-:S04]  /*0810*/  @P0 ISETP.NE.AND P1, PT, R23, -0x1, PT ;  /* 0xffffffff1700080c */ /* 0x000fc80003f25270 */
[----:B------:R-:W-:Y:S01]  /*0820*/  @P0 SEL R23, R25, R23, !P1 ;  /* 0x0000001719170207 */ /* 0x000fe20004800000 */
[----:B------:R-:W-:Y:S08]  /*0830*/  @P0 BRA `(.L_x_94) ;  /* 0x0000000400400947 */ /* 0x000ff00003800000 */
[----:B------:R-:W-:Y:S01]  /*0840*/  ISETP.NE.AND P0, PT, R27, -0x1, PT ;  /* 0xffffffff1b00780c */ /* 0x000fe20003f05270 */
[----:B------:R-:W-:-:S12]  /*0850*/  IMAD.MOV.U32 R23, RZ, RZ, -0x1 ;  /* 0xffffffffff177424 */ /* 0x000fd800078e00ff */
[----:B------:R-:W-:Y:S05]  /*0860*/  @!P0 BRA `(.L_x_94) ;  /* 0x0000000400348947 */ /* 0x000fea0003800000 */
[----:B------:R-:W-:-:S13]  /*0870*/  ISETP.NE.AND P0, PT, R22, RZ, PT ;  /* 0x000000ff1600720c */ /* 0x000fda0003f05270 */
[----:B------:R-:W-:Y:S05]  /*0880*/  @!P0 BRA `(.L_x_95) ;  /* 0x0000000000a48947 */ /* 0x000fea0003800000 */
[----:B------:R-:W-:-:S05]  /*0890*/  IADD3 R4, P0, PT, R27, R16, RZ ;  /* 0x000000101b047210 */ /* 0x000fca0007f1e0ff */
[----:B------:R-:W-:-:S05]  /*08a0*/  IMAD.X R5, RZ, RZ, R18, P0 ;  /* 0x000000ffff057224 */ /* 0x000fca00000e0612 */
[----:B------:R0:W5:Y:S01]  /*08b0*/  LDG.E.U8 R0, desc[UR36][R4.64] ;  /* 0x0000002404007981 */ /* 0x000162000c1e1100 */
[----:B------:R-:W-:Y:S01]  /*08c0*/  IADD3 R3, P0, PT, R27, R24, RZ ;  /* 0x000000181b037210 */ /* 0x000fe20007f1e0ff */
[----:B------:R-:W-:-:S04]  /*08d0*/  IMAD.MOV.U32 R9, RZ, RZ, RZ ;  /* 0x000000ffff097224 */ /* 0x000fc800078e00ff */
[----:B------:R-:W-:-:S08]  /*08e0*/  IMAD.X R8, RZ, RZ, R26, P0 ;  /* 0x000000ffff087224 */ /* 0x000fd000000e061a */
.L_x_100:
[----:B0-----:R-:W-:-:S05]  /*08f0*/  IMAD.WIDE.U32 R4, R9, 0x10, R28 ;  /* 0x0000001009047825 */ /* 0x001fca00078e001c */
[----:B------:R-:W2:Y:S04]  /*0900*/  LDG.E.64 R6, desc[UR36][R4.64] ;  /* 0x0000002404067981 */ /* 0x000ea8000c1e1b00 */
[----:B--2---:R-:W2:Y:S01]  /*0910*/  LD.E.U8 R11, desc[UR36][R6.64] ;  /* 0x00000024060b7980 */ /* 0x004ea2000c101100 */
[----:B------:R-:W-:Y:S01]  /*0920*/  BSSY.RELIABLE B7, `(.L_x_96) ;  /* 0x0000019000077945 */ /* 0x000fe20003800100 */
[----:B--2--5:R-:W-:-:S13]  /*0930*/  ISETP.NE.AND P0, PT, R11, R0, PT ;  /* 0x000000000b00720c */ /* 0x024fda0003f05270 */
[----:B------:R-:W-:Y:S05]  /*0940*/  @P0 BRA `(.L_x_97) ;  /* 0x0000000000580947 */ /* 0x000fea0003800000 */
[----:B------:R-:W-:Y:S01]  /*0950*/  IADD3 R12, P0, PT, R6, 0x1, RZ ;  /* 0x00000001060c7810 */ /* 0x000fe20007f1e0ff */
[----:B------:R-:W-:Y:S01]  /*0960*/  IMAD.MOV.U32 R11, RZ, RZ, R3 ;  /* 0x000000ffff0b7224 */ /* 0x000fe200078e0003 */
[----:B------:R-:W-:Y:S01]  /*0970*/  PRMT R14, R0, 0x7610, R14 ;  /* 0x00007610000e7816 */ /* 0x000fe2000000000e */
[----:B------:R-:W-:Y:S02]  /*0980*/  IMAD.MOV.U32 R10, RZ, RZ, R8 ;  /* 0x000000ffff0a7224 */ /* 0x000fe400078e0008 */
[----:B------:R-:W-:-:S08]  /*0990*/  IMAD.X R13, RZ, RZ, R7, P0 ;  /* 0x000000ffff0d7224 */ /* 0x000fd000000e0607 */
.L_x_99:
[----:B------:R-:W-:-:S04]  /*09a0*/  LOP3.LUT R14, R14, 0x20, RZ, 0xfc, !PT ;  /* 0x000000200e0e7812 */ /* 0x000fc800078efcff */
[----:B------:R-:W-:-:S04]  /*09b0*/  LOP3.LUT R14, R14, 0xff, RZ, 0xc0, !PT ;  /* 0x000000ff0e0e7812 */ /* 0x000fc800078ec0ff */
[----:B------:R-:W-:-:S13]  /*09c0*/  ISETP.NE.AND P0, PT, R14, 0x20, PT ;  /* 0x000000200e00780c */ /* 0x000fda0003f05270 */
[----:B------:R-:W-:Y:S05]  /*09d0*/  @!P0 BREAK.RELIABLE B7 ;  /* 0x0000000000078942 */ /* 0x000fea0003800100 */
[----:B------:R-:W-:Y:S05]  /*09e0*/  @!P0 BRA `(.L_x_98) ;  /* 0x0000000000448947 */ /* 0x000fea0003800000 */
[----:B------:R-:W-:Y:S02]  /*09f0*/  IMAD.MOV.U32 R6, RZ, RZ, R12 ;  /* 0x000000ffff067224 */ /* 0x000fe400078e000c */
[----:B------:R-:W-:-:S05]  /*0a00*/  IMAD.MOV.U32 R7, RZ, RZ, R13 ;  /* 0x000000ffff077224 */ /* 0x000fca00078e000d */
[----:B------:R0:W2:Y:S02]  /*0a10*/  LD.E.U8 R14, desc[UR36][R6.64] ;  /* 0x00000024060e7980 */ /* 0x0000a4000c101100 */
[----:B0-----:R-:W-:Y:S02]  /*0a20*/  IMAD.MOV.U32 R6, RZ, RZ, R11 ;  /* 0x000000ffff067224 */ /* 0x001fe400078e000b */
[----:B------:R-:W-:-:S05]  /*0a30*/  IMAD.MOV.U32 R7, RZ, RZ, R10 ;  /* 0x000000ffff077224 */ /* 0x000fca00078e000a */
[----:B------:R-:W2:Y:S01]  /*0a40*/  LDG.E.U8 R15, desc[UR36][R6.64] ;  /* 0x00000024060f7981 */ /* 0x000ea2000c1e1100 */
[----:B------:R-:W-:Y:S02]  /*0a50*/  IADD3 R12, P1, PT, R12, 0x1, RZ ;  /* 0x000000010c0c7810 */ /* 0x000fe40007f3e0ff */
[----:B------:R-:W-:-:S03]  /*0a60*/  IADD3 R11, P2, PT, R11, 0x1, RZ ;  /* 0x000000010b0b7810 */ /* 0x000fc60007f5e0ff */
[----:B------:R-:W-:Y:S02]  /*0a70*/  IMAD.X R13, RZ, RZ, R13, P1 ;  /* 0x000000ffff0d7224 */ /* 0x000fe400008e060d */
[----:B------:R-:W-:Y:S01]  /*0a80*/  IMAD.X R10, RZ, RZ, R10, P2 ;  /* 0x000000ffff0a7224 */ /* 0x000fe200010e060a */
[----:B--2---:R-:W-:-:S13]  /*0a90*/  ISETP.NE.AND P0, PT, R14, R15, PT ;  /* 0x0000000f0e00720c */ /* 0x004fda0003f05270 */
[----:B------:R-:W-:Y:S05]  /*0aa0*/  @!P0 BRA `(.L_x_99) ;  /* 0xfffffffc00bc8947 */ /* 0x000fea000383ffff */
.L_x_97:
[----:B------:R-:W-:Y:S05]  /*0ab0*/  BSYNC.RELIABLE B7 ;  /* 0x0000000000077941 */ /* 0x000fea0003800100 */
.L_x_96:
[----:B------:R-:W-:-:S05]  /*0ac0*/  VIADD R9, R9, 0x1 ;  /* 0x0000000109097836 */ /* 0x000fca0000000000 */
[----:B------:R-:W-:-:S13]  /*0ad0*/  ISETP.NE.AND P0, PT, R9, R22, PT ;  /* 0x000000160900720c */ /* 0x000fda0003f05270 */
[----:B------:R-:W-:Y:S05]  /*0ae0*/  @!P0 BRA `(.L_x_95) ;  /* 0x00000000000c8947 */ /* 0x000fea0003800000 */
[----:B------:R-:W-:Y:S05]  /*0af0*/  BRA `(.L_x_100) ;  /* 0xfffffffc007c7947 */ /* 0x000fea000383ffff */
.L_x_98:
[----:B------:R-:W-:-:S13]  /*0b00*/  ISETP.NE.AND P0, PT, R9, -0x1, PT ;  /* 0xffffffff0900780c */ /* 0x000fda0003f05270 */
[----:B------:R-:W-:Y:S05]  /*0b10*/  @P0 BRA `(.L_x_101) ;  /* 0x00000000007c0947 */ /* 0x000fea0003800000 */
.L_x_95:
[----:B------:R-:W-:Y:S01]  /*0b20*/  ISETP.GE.U32.AND P0, PT, R22, 0x514, PT ;  /* 0x000005141600780c */ /* 0x000fe20003f06070 */
[----:B------:R-:W-:-:S12]  /*0b30*/  BSSY.RECONVERGENT B6, `(.L_x_102) ;  /* 0x0000012000067945 */ /* 0x000fd80003800200 */
[----:B------:R-:W-:Y:S05]  /*0b40*/  @!P0 BRA `(.L_x_103) ;  /* 0x0000000000408947 */ /* 0x000fea0003800000 */
[----:B------:R-:W-:Y:S01]  /*0b50*/  MOV R14, 0x20 ;  /* 0x00000020000e7802 */ /* 0x000fe20000000f00 */
[----:B------:R-:W0:Y:S01]  /*0b60*/  LDCU.64 UR4, c[0x4][0x10] ;  /* 0x01000200ff0477ac */ /* 0x000e220008000a00 */
[----:B------:R-:W-:Y:S02]  /*0b70*/  IMAD.MOV.U32 R8, RZ, RZ, 0x77 ;  /* 0x00000077ff087424 */ /* 0x000fe400078e00ff */
[----:B------:R-:W-:Y:S01]  /*0b80*/  IMAD.MOV.U32 R12, RZ, RZ, 0x1 ;  /* 0x00000001ff0c7424 */ /* 0x000fe200078e00ff */
[----:B------:R-:W1:Y:S01]  /*0b90*/  LDCU.64 UR6, c[0x4][0x18] ;  /* 0x01000300ff0677ac */ /* 0x000e620008000a00 */
[----:B------:R-:W2:Y:S01]  /*0ba0*/  LDC.64 R14, c[0x4][R14] ;  /* 0x010000000e0e7b82 */ /* 0x000ea20000000a00 */
[----:B------:R-:W-:Y:S01]  /*0bb0*/  IMAD.MOV.U32 R13, RZ, RZ, RZ ;  /* 0x000000ffff0d7224 */ /* 0x000fe200078e00ff */
[----:B------:R-:W3:Y:S01]  /*0bc0*/  LDCU.64 UR8, c[0x4][0x8] ;  /* 0x01000100ff0877ac */ /* 0x000ee20008000a00 */
[----:B0-----:R-:W-:Y:S02]  /*0bd0*/  IMAD.U32 R4, RZ, RZ, UR4 ;  /* 0x00000004ff047e24 */ /* 0x001fe4000f8e00ff */
[----:B------:R-:W-:-:S02]  /*0be0*/  IMAD.U32 R5, RZ, RZ, UR5 ;  /* 0x00000005ff057e24 */ /* 0x000fc4000f8e00ff */
[----:B-1----:R-:W-:Y:S02]  /*0bf0*/  IMAD.U32 R6, RZ, RZ, UR6 ;  /* 0x00000006ff067e24 */ /* 0x002fe4000f8e00ff */
[----:B------:R-:W-:Y:S02]  /*0c00*/  IMAD.U32 R7, RZ, RZ, UR7 ;  /* 0x00000007ff077e24 */ /* 0x000fe4000f8e00ff */
[----:B---3--:R-:W-:Y:S02]  /*0c10*/  IMAD.U32 R10, RZ, RZ, UR8 ;  /* 0x00000008ff0a7e24 */ /* 0x008fe4000f8e00ff */
[----:B------:R-:W-:-:S07]  /*0c20*/  IMAD.U32 R11, RZ, RZ, UR9 ;  /* 0x00000009ff0b7e24 */ /* 0x000fce000f8e00ff */
[----:B------:R-:W-:-:S07]  /*0c30*/  LEPC R20, `(.L_x_103) ;  /* 0x000000001014794e */ /* 0x000fce0000000000 */
[----:B--2---:R-:W-:Y:S05]  /*0c40*/  CALL.ABS.NOINC R14 ;  /* 0x000000000e007343 */ /* 0x004fea0003c00000 */
.L_x_103:
[----:B------:R-:W-:Y:S05]  /*0c50*/  BSYNC.RECONVERGENT B6 ;  /* 0x0000000000067941 */ /* 0x000fea0003800200 */
.L_x_102:
[----:B------:R-:W-:-:S05]  /*0c60*/  IMAD.IADD R0, R25, 0x1, -R27 ;  /* 0x0000000119007824 */ /* 0x000fca00078e0a1b */
[----:B------:R-:W-:-:S13]  /*0c70*/  ISETP.GE.U32.AND P0, PT, R0, 0x4, PT ;  /* 0x000000040000780c */ /* 0x000fda0003f06070 */
[----:B------:R-:W-:Y:S05]  /*0c80*/  @!P0 BRA `(.L_x_94) ;  /* 0x00000000002c8947 */ /* 0x000fea0003800000 */
[----:B------:R-:W-:Y:S01]  /*0c90*/  IADD3 R6, P0, PT, R27, R16, RZ ;  /* 0x000000101b067210 */ /* 0x000fe20007f1e0ff */
[----:B------:R-:W-:Y:S02]  /*0ca0*/  IMAD.MOV.U32 R0, RZ, RZ, 0x1 ;  /* 0x00000001ff007424 */ /* 0x000fe400078e00ff */
[----:B------:R-:W-:-:S04]  /*0cb0*/  IMAD.WIDE.U32 R4, R22, 0x10, R28 ;  /* 0x0000001016047825 */ /* 0x000fc800078e001c */
[----:B------:R-:W-:Y:S01]  /*0cc0*/  IMAD.X R7, RZ, RZ, R18, P0 ;  /* 0x000000ffff077224 */ /* 0x000fe200000e0612 */
[----:B------:R1:W-:Y:S01]  /*0cd0*/  STG.E.U16 desc[UR36][R4.64+0x8], R0 ;  /* 0x0000080004007986 */ /* 0x0003e2000c101524 */
[----:B------:R-:W-:-:S03]  /*0ce0*/  VIADD R22, R22, 0x1 ;  /* 0x0000000116167836 */ /* 0x000fc60000000000 */
[----:B------:R1:W-:Y:S01]  /*0cf0*/  STG.E.64 desc[UR36][R4.64], R6 ;  /* 0x0000000604007986 */ /* 0x0003e2000c101b24 */
[----:B------:R-:W-:Y:S05]  /*0d00*/  BRA `(.L_x_94) ;  /* 0x00000000000c7947 */ /* 0x000fea0003800000 */
.L_x_101:
[----:B------:R-:W2:Y:S02]  /*0d10*/  LDG.E.U16 R0, desc[UR36][R4.64+0x8] ;  /* 0x0000082404007981 */ /* 0x000ea4000c1e1500 */
[----:B--2---:R-:W-:-:S05]  /*0d20*/  VIADD R3, R0, 0x1 ;  /* 0x0000000100037836 */ /* 0x004fca0000000000 */
[----:B------:R0:W-:Y:S02]  /*0d30*/  STG.E.U16 desc[UR36][R4.64+0x8], R3 ;  /* 0x0000080304007986 */ /* 0x0001e4000c101524 */
.L_x_94:
[----:B------:R-:W-:Y:S05]  /*0d40*/  BSYNC.RECONVERGENT B8 ;  /* 0x0000000000087941 */ /* 0x000fea0003800200 */
.L_x_93:
[----:B------:R-:W-:-:S05]  /*0d50*/  VIADD R25, R25, 0x1 ;  /* 0x0000000119197836 */ /* 0x000fca0000000000 */
[----:B------:R-:W-:-:S13]  /*0d60*/  ISETP.NE.AND P0, PT, R25, R2, PT ;  /* 0x000000021900720c */ /* 0x000fda0003f05270 */
[----:B------:R-:W-:Y:S05]  /*0d70*/  @P0 BRA `(.L_x_104) ;  /* 0xfffffff8008c0947 */ /* 0x000fea000383ffff */
.L_x_92:
[----:B------:R-:W-:Y:S05]  /*0d80*/  BSYNC.RECONVERGENT B9 ;  /* 0x0000000000097941 */ /* 0x000fea0003800200 */
.L_x_91:
[----:B------:R-:W-:Y:S01]  /*0d90*/  ISETP.NE.AND P0, PT, R23, -0x1, PT ;  /* 0xffffffff1700780c */ /* 0x000fe20003f05270 */
[----:B------:R-:W-:-:S12]  /*0da0*/  BSSY.RECONVERGENT B8, `(.L_x_105) ;  /* 0x000005c000087945 */ /* 0x000fd80003800200 */
[----:B------:R-:W-:Y:S05]  /*0db0*/  @!P0 BRA `(.L_x_106) ;  /* 0x0000000400688947 */ /* 0x000fea0003800000 */
[----:B------:R-:W-:-:S05]  /*0dc0*/  IADD3 R2, P0, PT, R23, R16, RZ ;  /* 0x0000001017027210 */ /* 0x000fca0007f1e0ff */
[----:B0-----:R-:W-:-:S05]  /*0dd0*/  IMAD.X R3, RZ, RZ, R18, P0 ;  /* 0x000000ffff037224 */ /* 0x001fca00000e0612 */
[----:B-1----:R0:W5:Y:S01]  /*0de0*/  LDG.E.U8 R0, desc[UR36][R2.64] ;  /* 0x0000002402007981 */ /* 0x002162000c1e1100 */
[----:B------:R-:W-:-:S13]  /*0df0*/  ISETP.NE.AND P0, PT, R22, RZ, PT ;  /* 0x000000ff1600720c */ /* 0x000fda0003f05270 */
[----:B0-----:R-:W-:Y:S05]  /*0e00*/  @!P0 BRA `(.L_x_107) ;  /* 0x0000000000948947 */ /* 0x001fea0003800000 */
[----:B------:R-:W-:-:S07]  /*0e10*/  IMAD.MOV.U32 R7, RZ, RZ, RZ ;  /* 0x000000ffff077224 */ /* 0x000fce00078e00ff */
.L_x_112:
[----:B------:R-:W-:-:S05]  /*0e20*/  IMAD.WIDE.U32 R4, R7, 0x10, R28 ;  /* 0x0000001007047825 */ /* 0x000fca00078e001c */
[----:B------:R-:W2:Y:S01]  /*0e30*/  LDG.E.64 R8, desc[UR36][R4.64] ;  /* 0x0000002404087981 */ /* 0x000ea2000c1e1b00 */
[----:B-----5:R-:W-:-:S03]  /*0e40*/  PRMT R11, R0, 0x9910, RZ ;  /* 0x00009910000b7816 */ /* 0x020fc600000000ff */
[----:B--2---:R-:W2:Y:S01]  /*0e50*/  LD.E.U8 R6, desc[UR36][R8.64] ;  /* 0x0000002408067980 */ /* 0x004ea2000c101100 */
[----:B------:R-:W-:Y:S01]  /*0e60*/  BSSY.RELIABLE B7, `(.L_x_108) ;  /* 0x0000019000077945 */ /* 0x000fe20003800100 */
[----:B--2---:R-:W-:-:S13]  /*0e70*/  ISETP.NE.AND P0, PT, R6, R11, PT ;  /* 0x0000000b0600720c */ /* 0x004fda0003f05270 */
[----:B------:R-:W-:Y:S05]  /*0e80*/  @P0 BRA `(.L_x_109) ;  /* 0x0000000000580947 */ /* 0x000fea0003800000 */
[----:B------:R-:W-:Y:S01]  /*0e90*/  IMAD.MOV.U32 R6, RZ, RZ, R8 ;  /* 0x000000ffff067224 */ /* 0x000fe200078e0008 */
[----:B------:R-:W-:Y:S01]  /*0ea0*/  PRMT R10, R0, 0x7610, R10 ;  /* 0x00007610000a7816 */ /* 0x000fe2000000000a */
[----:B------:R-:W-:Y:S02]  /*0eb0*/  IMAD.MOV.U32 R14, RZ, RZ, R9 ;  /* 0x000000ffff0e7224 */ /* 0x000fe400078e0009 */
[----:B------:R-:W-:Y:S02]  /*0ec0*/  IMAD.MOV.U32 R12, RZ, RZ, R2 ;  /* 0x000000ffff0c7224 */ /* 0x000fe400078e0002 */
[----:B------:R-:W-:-:S07]  /*0ed0*/  IMAD.MOV.U32 R13, RZ, RZ, R3 ;  /* 0x000000ffff0d7224 */ /* 0x000fce00078e0003 */
.L_x_111:
[----:B------:R-:W-:-:S04]  /*0ee0*/  LOP3.LUT R10, R10, 0x20, RZ, 0xfc, !PT ;  /* 0x000000200a0a7812 */ /* 0x000fc800078efcff */
[----:B------:R-:W-:-:S04]  /*0ef0*/  LOP3.LUT R10, R10, 0xff, RZ, 0xc0, !PT ;  /* 0x000000ff0a0a7812 */ /* 0x000fc800078ec0ff */
[----:B------:R-:W-:-:S13]  /*0f00*/  ISETP.NE.AND P0, PT, R10, 0x20, PT ;  /* 0x000000200a00780c */ /* 0x000fda0003f05270 */
[----:B------:R-:W-:Y:S05]  /*0f10*/  @!P0 BREAK.RELIABLE B7 ;  /* 0x0000000000078942 */ /* 0x000fea0003800100 */
[----:B------:R-:W-:Y:S05]  /*0f20*/  @!P0 BRA `(.L_x_110) ;  /* 0x0000000000448947 */ /* 0x000fea0003800000 */
[----:B------:R-:W-:Y:S02]  /*0f30*/  IMAD.MOV.U32 R10, RZ, RZ, R6 ;  /* 0x000000ffff0a7224 */ /* 0x000fe400078e0006 */
[----:B------:R-:W-:Y:S02]  /*0f40*/  IMAD.MOV.U32 R9, RZ, RZ, R13 ;  /* 0x000000ffff097224 */ /* 0x000fe400078e000d */
[----:B------:R-:W-:Y:S02]  /*0f50*/  IMAD.MOV.U32 R11, RZ, RZ, R14 ;  /* 0x000000ffff0b7224 */ /* 0x000fe400078e000e */
[----:B------:R-:W-:-:S03]  /*0f60*/  IMAD.MOV.U32 R8, RZ, RZ, R12 ;  /* 0x000000ffff087224 */ /* 0x000fc600078e000c */
[----:B------:R-:W2:Y:S04]  /*0f70*/  LD.E.U8 R10, desc[UR36][R10.64+0x1] ;  /* 0x000001240a0a7980 */ /* 0x000ea8000c101100 */
[----:B------:R-:W2:Y:S01]  /*0f80*/  LDG.E.U8 R9, desc[UR36][R8.64+0x1] ;  /* 0x0000012408097981 */ /* 0x000ea2000c1e1100 */
[----:B------:R-:W-:Y:S02]  /*0f90*/  IADD3 R6, P1, PT, R6, 0x1, RZ ;  /* 0x0000000106067810 */ /* 0x000fe40007f3e0ff */
[----:B------:R-:W-:-:S03]  /*0fa0*/  IADD3 R12, P2, PT, R12, 0x1, RZ ;  /* 0x000000010c0c7810 */ /* 0x000fc60007f5e0ff */
[----:B------:R-:W-:Y:S02]  /*0fb0*/  IMAD.X R14, RZ, RZ, R14, P1 ;  /* 0x000000ffff0e7224 */ /* 0x000fe400008e060e */
[----:B------:R-:W-:Y:S01]  /*0fc0*/  IMAD.X R13, RZ, RZ, R13, P2 ;  /* 0x000000ffff0d7224 */ /* 0x000fe200010e060d */
[----:B--2---:R-:W-:-:S13]  /*0fd0*/  ISETP.NE.AND P0, PT, R10, R9, PT ;  /* 0x000000090a00720c */ /* 0x004fda0003f05270 */
[----:B------:R-:W-:Y:S05]  /*0fe0*/  @!P0 BRA `(.L_x_111) ;  /* 0xfffffffc00bc8947 */ /* 0x000fea000383ffff */
.L_x_109:
[----:B------:R-:W-:Y:S05]  /*0ff0*/  BSYNC.RELIABLE B7 ;  /* 0x0000000000077941 */ /* 0x000fea0003800100 */
.L_x_108:
[----:B------:R-:W-:-:S05]  /*1000*/  VIADD R7, R7, 0x1 ;  /* 0x0000000107077836 */ /* 0x000fca0000000000 */
[----:B------:R-:W-:-:S13]  /*1010*/  ISETP.NE.AND P0, PT, R7, R22, PT ;  /* 0x000000160700720c */ /* 0x000fda0003f05270 */
[----:B------:R-:W-:Y:S05]  /*1020*/  @!P0 BRA `(.L_x_107) ;  /* 0x00000000000c8947 */ /* 0x000fea0003800000 */
[----:B------:R-:W-:Y:S05]  /*1030*/  BRA `(.L_x_112) ;  /* 0xfffffffc00787947 */ /* 0x000fea000383ffff */
.L_x_110:
[----:B------:R-:W-:-:S13]  /*1040*/  ISETP.NE.AND P0, PT, R7, -0x1, PT ;  /* 0xffffffff0700780c */ /* 0x000fda0003f05270 */
[----:B------:R-:W-:Y:S05]  /*1050*/  @P0 BRA `(.L_x_113) ;  /* 0x0000000000b40947 */ /* 0x000fea0003800000 */
.L_x_107:
[----:B-----5:R-:W-:-:S04]  /*1060*/  PRMT R4, R0, 0x9910, RZ ;  /* 0x0000991000047816 */ /* 0x020fc800000000ff */
[----:B------:R-:W-:-:S13]  /*1070*/  ISETP.NE.AND P0, PT, R4, 0x20, PT ;  /* 0x000000200400780c */ /* 0x000fda0003f05270 */
[----:B------:R-:W-:Y:S05]  /*1080*/  @!P0 BRA `(.L_x_106) ;  /* 0x0000000000b48947 */ /* 0x000fea0003800000 */
[----:B------:R-:W-:Y:S01]  /*1090*/  BSSY.RECONVERGENT B0, `(.L_x_114) ;  /* 0x000000b000007945 */ /* 0x000fe20003800200 */
[----:B------:R-:W-:-:S07]  /*10a0*/  IMAD.MOV.U32 R7, RZ, RZ, RZ ;  /* 0x000000ffff077224 */ /* 0x000fce00078e00ff */
.L_x_116:
[----:B------:R-:W-:-:S04]  /*10b0*/  PRMT R0, R0, 0x9910, RZ ;  /* 0x0000991000007816 */ /* 0x000fc800000000ff */
[----:B------:R-:W-:-:S13]  /*10c0*/  ISETP.NE.AND P0, PT, R0, RZ, PT ;  /* 0x000000ff0000720c */ /* 0x000fda0003f05270 */
[----:B------:R-:W-:Y:S05]  /*10d0*/  @!P0 BRA `(.L_x_115) ;  /* 0x0000000000188947 */ /* 0x000fea0003800000 */
[----:B------:R-:W-:-:S05]  /*10e0*/  VIADD R7, R7, 0x1 ;  /* 0x0000000107077836 */ /* 0x000fca0000000000 */
[----:B------:R-:W-:-:S05]  /*10f0*/  IADD3 R4, P0, PT, R7, R2, RZ ;  /* 0x0000000207047210 */ /* 0x000fca0007f1e0ff */
[----:B------:R-:W-:-:S05]  /*1100*/  IMAD.X R5, RZ, RZ, R3, P0 ;  /* 0x000000ffff057224 */ /* 0x000fca00000e0603 */
[----:B------:R-:W2:Y:S02]  /*1110*/  LDG.E.U8 R0, desc[UR36][R4.64] ;  /* 0x0000002404007981 */ /* 0x000ea4000c1e1100 */
[----:B--2---:R-:W-:-:S13]  /*1120*/  ISETP.NE.AND P0, PT, R0, 0x20, PT ;  /* 0x000000200000780c */ /* 0x004fda0003f05270 */
[----:B------:R-:W-:Y:S05]  /*1130*/  @P0 BRA `(.L_x_116) ;  /* 0xfffffffc00dc0947 */ /* 0x000fea000383ffff */
.L_x_115:
[----:B------:R-:W-:Y:S05]  /*1140*/  BSYNC.RECONVERGENT B0 ;  /* 0x0000000000007941 */ /* 0x000fea0003800200 */
.L_x_114:
[----:B------:R-:W-:-:S13]  /*1150*/  ISETP.GE.U32.AND P0, PT, R7, 0x3, PT ;  /* 0x000000030700780c */ /* 0x000fda0003f06070 */
[----:B------:R-:W-:Y:S05]  /*1160*/  @!P0 BRA `(.L_x_106) ;  /* 0x00000000007c8947 */ /* 0x000fea0003800000 */
        /* <DEDUP_REMOVED lines=19> */
.L_x_118:
[----:B------:R-:W-:Y:S05]  /*12a0*/  BSYNC.RECONVERGENT B6 ;  /* 0x0000000000067941 */ /* 0x000fea0003800200 */
.L_x_117:
        /* <DEDUP_REMOVED lines=8> */
.L_x_113:
[----:B------:R-:W2:Y:S02]  /*1330*/  LDG.E.U16 R0, desc[UR36][R4.64+0x8] ;  /* 0x0000082404007981 */ /* 0x000ea4000c1e1500 */
[----:B--2---:R-:W-:-:S05]  /*1340*/  VIADD R3, R0, 0x1 ;  /* 0x0000000100037836 */ /* 0x004fca0000000000 */
[----:B------:R2:W-:Y:S02]  /*1350*/  STG.E.U16 desc[UR36][R4.64+0x8], R3 ;  /* 0x0000080304007986 */ /* 0x0005e4000c101524 */
.L_x_106:
[----:B------:R-:W-:Y:S05]  /*1360*/  BSYNC.RECONVERGENT B8 ;  /* 0x0000000000087941 */ /* 0x000fea0003800200 */
.L_x_105:
[----:B------:R-:W4:Y:S01]  /*1370*/  LDCU.64 UR4, c[0x0][0x3b8] ;  /* 0x00007700ff0477ac */ /* 0x000f220008000a00 */
[C---:B------:R-:W-:Y:S02]  /*1380*/  ISETP.NE.AND P0, PT, R19.reuse, RZ, PT ;  /* 0x000000ff1300720c */ /* 0x040fe40003f05270 */
[----:B----4-:R-:W-:-:S04]  /*1390*/  LEA R2, P1, R19, UR4, 0x2 ;  /* 0x0000000413027c11 */ /* 0x010fc8000f8210ff */
[----:B0-2---:R-:W-:-:S05]  /*13a0*/  LEA.HI.X R3, R19, UR5, RZ, 0x2, P1 ;  /* 0x0000000513037c11 */ /* 0x005fca00088f14ff */
[----:B------:R0:W-:Y:S02]  /*13b0*/  STG.E desc[UR36][R2.64], R22 ;  /* 0x0000001602007986 */ /* 0x0001e4000c101924 */
[----:B------:R-:W-:Y:S05]  /*13c0*/  @P0 EXIT ;  /* 0x000000000000094d */ /* 0x000fea0003800000 */
[----:B-1----:R-:W1:Y:S02]  /*13d0*/  LDC.64 R4, c[0x0][0x390] ;  /* 0x0000e400ff047b82 */ /* 0x002e640000000a00 */
[-C--:B-1----:R-:W-:Y:S02]  /*13e0*/  IMAD R0, R5, R4.reuse, RZ ;  /* 0x0000000405007224 */ /* 0x082fe400078e02ff */
[----:B0-----:R-:W-:-:S04]  /*13f0*/  IMAD.WIDE.U32 R2, R4, R4, RZ ;  /* 0x0000000404027225 */ /* 0x001fc800078e00ff */
[----:B------:R-:W-:Y:S02]  /*1400*/  IMAD R5, R4, R5, R0 ;  /* 0x0000000504057224 */ /* 0x000fe400078e0200 */
[----:B------:R-:W-:Y:S02]  /*1410*/  IMAD.SHL.U32 R6, R2, 0x10, RZ ;  /* 0x0000001002067824 */ /* 0x000fe400078e00ff */
[----:B------:R-:W-:-:S03]  /*1420*/  IMAD.IADD R3, R3, 0x1, R5 ;  /* 0x0000000103037824 */ /* 0x000fc600078e0205 */
[----:B------:R-:W-:Y:S02]  /*1430*/  ISETP.NE.U32.AND P0, PT, R6, RZ, PT ;  /* 0x000000ff0600720c */ /* 0x000fe40003f05070 */
[----:B------:R-:W-:-:S04]  /*1440*/  SHF.L.U64.HI R8, R2, 0x4, R3 ;  /* 0x0000000402087819 */ /* 0x000fc80000010203 */
[----:B------:R-:W-:-:S13]  /*1450*/  ISETP.NE.AND.EX P0, PT, R8, RZ, PT, P0 ;  /* 0x000000ff0800720c */ /* 0x000fda0003f05300 */
[----:B------:R-:W-:Y:S05]  /*1460*/  @!P0 EXIT ;  /* 0x000000000000894d */ /* 0x000fea0003800000 */
[----:B------:R-:W-:Y:S01]  /*1470*/  ISETP.GT.U32.AND P1, PT, R6, RZ, PT ;  /* 0x000000ff0600720c */ /* 0x000fe20003f24070 */
[----:B------:R-:W-:Y:S01]  /*1480*/  IMAD.MOV.U32 R5, RZ, RZ, RZ ;  /* 0x000000ffff057224 */ /* 0x000fe200078e00ff */
[----:B------:R-:W-:Y:S01]  /*1490*/  PLOP3.LUT P0, PT, PT, PT, PT, 0x80, 0x8 ;  /* 0x000000000008781c */ /* 0x000fe20003f0f070 */
[----:B------:R-:W-:Y:S01]  /*14a0*/  IMAD.MOV.U32 R7, RZ, RZ, RZ ;  /* 0x000000ffff077224 */ /* 0x000fe200078e00ff */
[----:B------:R-:W-:-:S13]  /*14b0*/  ISETP.GT.U32.AND.EX P1, PT, R8, RZ, PT, P1 ;  /* 0x000000ff0800720c */ /* 0x000fda0003f24110 */
[----:B------:R-:W-:Y:S05]  /*14c0*/  @P1 BRA `(.L_x_119) ;  /* 0x00000000001c1947 */ /* 0x000fea0003800000 */
[----:B------:R-:W0:Y:S02]  /*14d0*/  LDCU.64 UR4, c[0x0][0x3a0] ;  /* 0x00007400ff0477ac */ /* 0x000e240008000a00 */
[----:B0-----:R-:W-:Y:S01]  /*14e0*/  IADD3 R2, P0, PT, R5, UR4, RZ ;  /* 0x0000000405027c10 */ /* 0x001fe2000ff1e0ff */
[----:B------:R-:W-:-:S03]  /*14f0*/  IMAD.MOV.U32 R5, RZ, RZ, 0x1 ;  /* 0x00000001ff057424 */ /* 0x000fc600078e00ff */
[----:B------:R-:W-:Y:S01]  /*1500*/  IADD3.X R3, PT, PT, R7, UR5, RZ, P0, !PT ;  /* 0x0000000507037c10 */ /* 0x000fe200087fe4ff */
[----:B------:R-:W-:Y:S01]  /*1510*/  IMAD.MOV.U32 R7, RZ, RZ, RZ ;  /* 0x000000ffff077224 */ /* 0x000fe200078e00ff */
[----:B------:R-:W-:-:S03]  /*1520*/  PLOP3.LUT P0, PT, PT, PT, PT, 0x8, 0x80 ;  /* 0x000000000080781c */ /* 0x000fc60003f0e170 */
[----:B------:R0:W-:Y:S10]  /*1530*/  STG.E.U8 desc[UR36][R2.64], RZ ;  /* 0x000000ff02007986 */ /* 0x0001f4000c101124 */
.L_x_119:
[----:B------:R-:W-:Y:S02]  /*1540*/  IADD3 R0, P3, PT, -R5, R6, RZ ;  /* 0x0000000605007210 */ /* 0x000fe40007f7e1ff */
[----:B------:R-:W-:Y:S02]  /*1550*/  ISETP.GT.U32.AND P1, PT, R6, R5, PT ;  /* 0x000000050600720c */ /* 0x000fe40003f24070 */
[----:B------:R-:W-:Y:S01]  /*1560*/  ISETP.LE.U32.AND P2, PT, R0, 0x3, PT ;  /* 0x000000030000780c */ /* 0x000fe20003f43070 */
[C---:B------:R-:W-:Y:S01]  /*1570*/  IMAD.X R0, R8.reuse, 0x1, ~R7, P3 ;  /* 0x0000000108007824 */ /* 0x040fe200018e0e07 */
[----:B------:R-:W-:-:S04]  /*1580*/  ISETP.GT.U32.AND.EX P1, PT, R8, R7, PT, P1 ;  /* 0x000000070800720c */ /* 0x000fc80003f24110 */
[----:B------:R-:W-:-:S13]  /*1590*/  ISETP.LE.U32.OR.EX P1, PT, R0, RZ, !P1, P2 ;  /* 0x000000ff0000720c */ /* 0x000fda0004f23520 */
[----:B------:R-:W-:Y:S05]  /*15a0*/  @P1 BRA `(.L_x_120) ;  /* 0x0000000000441947 */ /* 0x000fea0003800000 */
[----:B------:R-:W-:Y:S01]  /*15b0*/  IADD3 R0, P1, PT, R6, -0x3, RZ ;  /* 0xfffffffd06007810 */ /* 0x000fe20007f3e0ff */
[----:B------:R-:W-:Y:S01]  /*15c0*/  BSSY.RECONVERGENT B0, `(.L_x_120) ;  /* 0x000000f000007945 */ /* 0x000fe20003800200 */
[----:B------:R-:W-:Y:S02]  /*15d0*/  PLOP3.LUT P0, PT, PT, PT, PT, 0x8, 0x80 ;  /* 0x000000000080781c */ /* 0x000fe40003f0e170 */
[----:B------:R-:W-:-:S11]  /*15e0*/  IADD3.X R4, PT, PT, R8, -0x1, RZ, P1, !PT ;  /* 0xffffffff08047810 */ /* 0x000fd60000ffe4ff */
.L_x_121:
[----:B------:R-:W0:Y:S02]  /*15f0*/  LDCU.64 UR4, c[0x0][0x3a0] ;  /* 0x00007400ff0477ac */ /* 0x000e240008000a00 */
[C---:B01----:R-:W-:Y:S02]  /*1600*/  IADD3 R2, P1, PT, R5.reuse, UR4, RZ ;  /* 0x0000000405027c10 */ /* 0x043fe4000ff3e0ff */
[----:B------:R-:W-:Y:S02]  /*1610*/  IADD3 R5, P2, PT, R5, 0x4, RZ ;  /* 0x0000000405057810 */ /* 0x000fe40007f5e0ff */
[----:B------:R-:W-:Y:S02]  /*1620*/  IADD3.X R3, PT, PT, R7, UR5, RZ, P1, !PT ;  /* 0x0000000507037c10 */ /* 0x000fe40008ffe4ff */
[----:B------:R-:W-:Y:S01]  /*1630*/  ISETP.GE.U32.AND P1, PT, R5, R0, PT ;  /* 0x000000000500720c */ /* 0x000fe20003f26070 */
[----:B------:R-:W-:Y:S02]  /*1640*/  IMAD.X R7, RZ, RZ, R7, P2 ;  /* 0x000000ffff077224 */ /* 0x000fe400010e0607 */
[----:B------:R1:W-:Y:S03]  /*1650*/  STG.E.U8 desc[UR36][R2.64], RZ ;  /* 0x000000ff02007986 */ /* 0x0003e6000c101124 */
[----:B------:R-:W-:Y:S01]  /*1660*/  ISETP.GE.U32.AND.EX P1, PT, R7, R4, PT, P1 ;  /* 0x000000040700720c */ /* 0x000fe20003f26110 */
[----:B------:R1:W-:Y:S04]  /*1670*/  STG.E.U8 desc[UR36][R2.64+0x1], RZ ;  /* 0x000001ff02007986 */ /* 0x0003e8000c101124 */
[----:B------:R1:W-:Y:S04]  /*1680*/  STG.E.U8 desc[UR36][R2.64+0x2], RZ ;  /* 0x000002ff02007986 */ /* 0x0003e8000c101124 */
[----:B------:R1:W-:Y:S04]  /*1690*/  STG.E.U8 desc[UR36][R2.64+0x3], RZ ;  /* 0x000003ff02007986 */ /* 0x0003e8000c101124 */
[----:B------:R-:W-:Y:S05]  /*16a0*/  @!P1 BRA `(.L_x_121) ;  /* 0xfffffffc00d09947 */ /* 0x000fea000383ffff */
[----:B------:R-:W-:Y:S05]  /*16b0*/  BSYNC.RECONVERGENT B0 ;  /* 0x0000000000007941 */ /* 0x000fea0003800200 */
.L_x_120:
[----:B------:R-:W-:Y:S01]  /*16c0*/  IADD3 R0, P3, PT, -R5, R6, RZ ;  /* 0x0000000605007210 */ /* 0x000fe20007f7e1ff */
[----:B------:R-:W-:Y:S01]  /*16d0*/  BSSY.RECONVERGENT B0, `(.L_x_122) ;  /* 0x000000f000007945 */ /* 0x000fe20003800200 */
[----:B------:R-:W-:Y:S02]  /*16e0*/  ISETP.GT.U32.AND P2, PT, R6, R5, PT ;  /* 0x000000050600720c */ /* 0x000fe40003f44070 */
[----:B------:R-:W-:Y:S01]  /*16f0*/  ISETP.LE.U32.AND P1, PT, R0, 0x1, PT ;  /* 0x000000010000780c */ /* 0x000fe20003f23070 */
[C---:B------:R-:W-:Y:S01]  /*1700*/  IMAD.X R0, R8.reuse, 0x1, ~R7, P3 ;  /* 0x0000000108007824 */ /* 0x040fe200018e0e07 */
[----:B------:R-:W-:-:S04]  /*1710*/  ISETP.GT.U32.AND.EX P2, PT, R8, R7, PT, P2 ;  /* 0x000000070800720c */ /* 0x000fc80003f44120 */
[----:B------:R-:W-:-:S13]  /*1720*/  ISETP.LE.U32.OR.EX P1, PT, R0, RZ, !P2, P1 ;  /* 0x000000ff0000720c */ /* 0x000fda0005723510 */
[----:B------:R-:W-:Y:S05]  /*1730*/  @P1 BRA `(.L_x_123) ;  /* 0x0000000000201947 */ /* 0x000fea0003800000 */
[----:B------:R-:W0:Y:S02]  /*1740*/  LDCU.64 UR4, c[0x0][0x3a0] ;  /* 0x00007400ff0477ac */ /* 0x000e240008000a00 */
[C---:B01----:R-:W-:Y:S02]  /*1750*/  IADD3 R2, P0, PT, R5.reuse, UR4, RZ ;  /* 0x0000000405027c10 */ /* 0x043fe4000ff1e0ff */
[----:B------:R-:W-:Y:S02]  /*1760*/  IADD3 R5, P1, PT, R5, 0x2, RZ ;  /* 0x0000000205057810 */ /* 0x000fe40007f3e0ff */
[----:B------:R-:W-:Y:S02]  /*1770*/  IADD3.X R3, PT, PT, R7, UR5, RZ, P0, !PT ;  /* 0x0000000507037c10 */ /* 0x000fe400087fe4ff */
[----:B------:R-:W-:Y:S01]  /*1780*/  PLOP3.LUT P0, PT, PT, PT, PT, 0x8, 0x80 ;  /* 0x000000000080781c */ /* 0x000fe20003f0e170 */
[----:B------:R-:W-:Y:S02]  /*1790*/  IMAD.X R7, RZ, RZ, R7, P1 ;  /* 0x000000ffff077224 */ /* 0x000fe400008e0607 */
[----:B------:R2:W-:Y:S04]  /*17a0*/  STG.E.U8 desc[UR36][R2.64], RZ ;  /* 0x000000ff02007986 */ /* 0x0005e8000c101124 */
[----:B------:R2:W-:Y:S06]  /*17b0*/  STG.E.U8 desc[UR36][R2.64+0x1], RZ ;  /* 0x000001ff02007986 */ /* 0x0005ec000c101124 */
.L_x_123:
[----:B------:R-:W-:Y:S05]  /*17c0*/  BSYNC.RECONVERGENT B0 ;  /* 0x0000000000007941 */ /* 0x000fea0003800200 */
.L_x_122:
[----:B------:R-:W-:-:S04]  /*17d0*/  ISETP.LT.U32.AND P1, PT, R5, R6, PT ;  /* 0x000000060500720c */ /* 0x000fc80003f21070 */
[----:B------:R-:W-:-:S13]  /*17e0*/  ISETP.LT.U32.OR.EX P0, PT, R7, R8, P0, P1 ;  /* 0x000000080700720c */ /* 0x000fda0000701510 */
[----:B------:R-:W-:Y:S05]  /*17f0*/  @!P0 EXIT ;  /* 0x000000000000894d */ /* 0x000fea0003800000 */
[----:B------:R-:W0:Y:S02]  /*1800*/  LDCU.64 UR4, c[0x0][0x3a0] ;  /* 0x00007400ff0477ac */ /* 0x000e240008000a00 */
[----:B012---:R-:W-:-:S04]  /*1810*/  IADD3 R2, P0, PT, R5, UR4, RZ ;  /* 0x0000000405027c10 */ /* 0x007fc8000ff1e0ff */
[----:B------:R-:W-:-:S05]  /*1820*/  IADD3.X R3, PT, PT, R7, UR5, RZ, P0, !PT ;  /* 0x0000000507037c10 */ /* 0x000fca00087fe4ff */
[----:B------:R-:W-:Y:S01]  /*1830*/  STG.E.U8 desc[UR36][R2.64], RZ ;  /* 0x000000ff02007986 */ /* 0x000fe2000c101124 */
[----:B------:R-:W-:Y:S05]  /*1840*/  EXIT ;  /* 0x000000000000794d */ /* 0x000fea0003800000 */
.L_x_124:
        /* <DEDUP_REMOVED lines=11> */
.L_x_130:


//--------------------- .nv.global.init           --------------------------
	.section	.nv.global.init,"aw",@progbits
.nv.global.init:
	.type		$str,@object
	.size		$str,($str$1 - $str)
$str:
        /*0000*/ 	.byte	0x2a, 0x75, 0x73, 0x65, 0x64, 0x20, 0x3c, 0x20, 0x56, 0x45, 0x43, 0x54, 0x4f, 0x52, 0x5f, 0x53
        /*0010*/ 	.byte	0x49, 0x5a, 0x45, 0x00
	.type		$str$1,@object
	.size		$str$1,(__unnamed_1 - $str$1)
$str$1:
        /*0014*/ 	.byte	0x2f, 0x74, 0x6d, 0x70, 0x2f, 0x73, 0x61, 0x73, 0x73, 0x5f, 0x63, 0x75, 0x5f, 0x30, 0x6e, 0x63
        /*0024*/ 	.byte	0x71, 0x67, 0x69, 0x6f, 0x67, 0x2f, 0x6b, 0x2e, 0x63, 0x75, 0x00
	.type		__unnamed_1,@object
	.size		__unnamed_1,(.L_0 - __unnamed_1)
__unnamed_1:
        /*002f*/ 	.byte	0x76, 0x6f, 0x69, 0x64, 0x20, 0x67, 0x65, 0x74, 0x56, 0x65, 0x63, 0x74, 0x6f, 0x72, 0x28, 0x75
        /*003f*/ 	.byte	0x6e, 0x73, 0x69, 0x67, 0x6e, 0x65, 0x64, 0x20, 0x63, 0x68, 0x61, 0x72, 0x20, 0x2a, 0x2c, 0x20
        /*004f*/ 	.byte	0x75, 0x6e, 0x73, 0x69, 0x67, 0x6e, 0x65, 0x64, 0x20, 0x69, 0x6e, 0x74, 0x2c, 0x20, 0x74, 0x65
        /*005f*/ 	.byte	0x72, 0x6d, 0x76, 0x65, 0x63, 0x74, 0x6f, 0x72, 0x20, 0x2a, 0x2c, 0x20, 0x75, 0x6e, 0x73, 0x69
        /*006f*/ 	.byte	0x67, 0x6e, 0x65, 0x64, 0x20, 0x69, 0x6e, 0x74, 0x20, 0x2a, 0x29, 0x00
.L_0:


//--------------------- .nv.shared.reserved.0     --------------------------
	.section	.nv.shared.reserved.0,"aw",@nobits
	.weak		__nv_reservedSMEM_offset_0_alias
	.size		__nv_reservedSMEM_offset_0_alias, 0, 64
	.other		__nv_reservedSMEM_offset_0_alias,@"STO_CUDA_RESERVED_SHARED STV_DEFAULT"
__nv_reservedSMEM_offset_0_alias:
	.zero		0
	.zero		64


//--------------------- .nv.constant0._Z8getOrderP6scoresyyf --------------------------
	.section	.nv.constant0._Z8getOrderP6scoresyyf,"a",@progbits
	.sectionflags	@""
	.align	4
.nv.constant0._Z8getOrderP6scoresyyf:
	.zero		924


//--------------------- .nv.constant0._Z10sortScoresP6scoresy --------------------------
	.section	.nv.constant0._Z10sortScoresP6scoresy,"a",@progbits
	.sectionflags	@""
	.align	4
.nv.constant0._Z10sortScoresP6scoresy:
	.zero		912


//--------------------- .nv.constant0._Z12computeScoreP10termvectorPjyP6scores --------------------------
	.section	.nv.constant0._Z12computeScoreP10termvectorPjyP6scores,"a",@progbits
	.sectionflags	@""
	.align	4
.nv.constant0._Z12computeScoreP10termvectorPjyP6scores:
	.zero		928


//--------------------- .nv.constant0._Z2sqPhyyyP6scoresPjP10termvectorS2_j --------------------------
	.section	.nv.constant0._Z2sqPhyyyP6scoresPjP10termvectorS2_j,"a",@progbits
	.sectionflags	@""
	.align	4
.nv.constant0._Z2sqPhyyyP6scoresPjP10termvectorS2_j:
	.zero		964


//--------------------- SYMBOLS --------------------------

	.type		.nv.reservedSmem.offset0,@object
	.size		.nv.reservedSmem.offset0,0x4
	.type		malloc,@function
	.type		__assertfail,@function
